//
// Generated by NVIDIA NVVM Compiler
//
// Compiler Build ID: CL-36424714
// Cuda compilation tools, release 13.0, V13.0.88
// Based on NVVM 20.0.0
//

.version 9.0
.target sm_100
.address_size 64

	// .globl	_Z21micro_gemm_4x4_kernelPKfS0_Pfiiiff
.extern .shared .align 16 .b8 shared_mem[];

.visible .entry _Z21micro_gemm_4x4_kernelPKfS0_Pfiiiff(
	.param .u64 .ptr .align 1 _Z21micro_gemm_4x4_kernelPKfS0_Pfiiiff_param_0,
	.param .u64 .ptr .align 1 _Z21micro_gemm_4x4_kernelPKfS0_Pfiiiff_param_1,
	.param .u64 .ptr .align 1 _Z21micro_gemm_4x4_kernelPKfS0_Pfiiiff_param_2,
	.param .u32 _Z21micro_gemm_4x4_kernelPKfS0_Pfiiiff_param_3,
	.param .u32 _Z21micro_gemm_4x4_kernelPKfS0_Pfiiiff_param_4,
	.param .u32 _Z21micro_gemm_4x4_kernelPKfS0_Pfiiiff_param_5,
	.param .f32 _Z21micro_gemm_4x4_kernelPKfS0_Pfiiiff_param_6,
	.param .f32 _Z21micro_gemm_4x4_kernelPKfS0_Pfiiiff_param_7
)
{
	.reg .pred 	%p<73>;
	.reg .b32 	%r<153>;
	.reg .b32 	%f<358>;
	.reg .b64 	%rd<76>;

	ld.param.u64 	%rd12, [_Z21micro_gemm_4x4_kernelPKfS0_Pfiiiff_param_0];
	ld.param.u64 	%rd13, [_Z21micro_gemm_4x4_kernelPKfS0_Pfiiiff_param_1];
	ld.param.u32 	%r51, [_Z21micro_gemm_4x4_kernelPKfS0_Pfiiiff_param_4];
	ld.param.u32 	%r52, [_Z21micro_gemm_4x4_kernelPKfS0_Pfiiiff_param_5];
	ld.param.f32 	%f57, [_Z21micro_gemm_4x4_kernelPKfS0_Pfiiiff_param_6];
	cvta.to.global.u64 	%rd1, %rd12;
	cvta.to.global.u64 	%rd2, %rd13;
	mov.u32 	%r53, %ctaid.y;
	shl.b32 	%r1, %r53, 6;
	mov.u32 	%r54, %ctaid.x;
	shl.b32 	%r2, %r54, 6;
	mov.u32 	%r3, %tid.y;
	mov.u32 	%r4, %tid.x;
	shl.b32 	%r55, %r3, 2;
	add.s32 	%r5, %r1, %r55;
	shl.b32 	%r56, %r4, 2;
	add.s32 	%r6, %r2, %r56;
	setp.lt.s32 	%p2, %r52, 1;
	@%p2 bra 	$L__BB0_13;
	setp.gt.u32 	%p3, %r3, 63;
	@%p3 bra 	$L__BB0_8;
	mov.u32 	%r61, shared_mem;
	mov.u32 	%r144, %r3;
$L__BB0_3:
	setp.lt.u32 	%p4, %r4, 8;
	@%p4 bra 	$L__BB0_4;
	bra.uni 	$L__BB0_7;
$L__BB0_4:
	ld.param.u32 	%r134, [_Z21micro_gemm_4x4_kernelPKfS0_Pfiiiff_param_3];
	setp.ge.u32 	%p5, %r4, %r52;
	add.s32 	%r10, %r144, %r1;
	setp.ge.s32 	%p6, %r10, %r134;
	mov.f32 	%f322, 0f00000000;
	or.pred  	%p7, %p6, %p5;
	@%p7 bra 	$L__BB0_6;
	mad.lo.s32 	%r57, %r10, %r52, %r4;
	mul.wide.u32 	%rd15, %r57, 4;
	add.s64 	%rd16, %rd1, %rd15;
	ld.global.nc.f32 	%f322, [%rd16];
$L__BB0_6:
	shl.b32 	%r58, %r144, 3;
	add.s32 	%r59, %r58, %r4;
	shl.b32 	%r60, %r59, 2;
	add.s32 	%r62, %r61, %r60;
	st.shared.f32 	[%r62], %f322;
$L__BB0_7:
	add.s32 	%r11, %r144, 16;
	setp.lt.u32 	%p8, %r144, 48;
	mov.u32 	%r144, %r11;
	@%p8 bra 	$L__BB0_3;
$L__BB0_8:
	setp.gt.u32 	%p9, %r3, 7;
	setp.gt.u32 	%p10, %r4, 63;
	or.pred  	%p11, %p9, %p10;
	@%p11 bra 	$L__BB0_13;
	mul.lo.s32 	%r8, %r3, %r51;
	shl.b32 	%r9, %r3, 6;
	mov.u32 	%r67, shared_mem;
	mov.u32 	%r145, %r4;
$L__BB0_10:
	setp.ge.s32 	%p12, %r3, %r52;
	add.s32 	%r13, %r145, %r2;
	setp.ge.s32 	%p13, %r13, %r51;
	mov.f32 	%f323, 0f00000000;
	or.pred  	%p14, %p12, %p13;
	@%p14 bra 	$L__BB0_12;
	add.s32 	%r64, %r13, %r8;
	mul.wide.s32 	%rd17, %r64, 4;
	add.s64 	%rd18, %rd2, %rd17;
	ld.global.nc.f32 	%f323, [%rd18];
$L__BB0_12:
	add.s32 	%r65, %r9, %r145;
	shl.b32 	%r66, %r65, 2;
	add.s32 	%r68, %r67, %r66;
	st.shared.f32 	[%r68+4096], %f323;
	add.s32 	%r14, %r145, 16;
	setp.lt.u32 	%p15, %r145, 48;
	mov.u32 	%r145, %r14;
	@%p15 bra 	$L__BB0_10;
$L__BB0_13:
	bar.sync 	0;
	setp.lt.s32 	%p16, %r52, 1;
	mov.f32 	%f340, 0f00000000;
	mov.f32 	%f341, %f340;
	mov.f32 	%f342, %f340;
	mov.f32 	%f343, %f340;
	mov.f32 	%f344, %f340;
	mov.f32 	%f345, %f340;
	mov.f32 	%f346, %f340;
	mov.f32 	%f347, %f340;
	mov.f32 	%f348, %f340;
	mov.f32 	%f349, %f340;
	mov.f32 	%f350, %f340;
	mov.f32 	%f351, %f340;
	mov.f32 	%f352, %f340;
	mov.f32 	%f353, %f340;
	mov.f32 	%f354, %f340;
	mov.f32 	%f355, %f340;
	@%p16 bra 	$L__BB0_29;
	setp.lt.u32 	%p17, %r3, 8;
	setp.lt.u32 	%p18, %r4, 64;
	and.pred  	%p1, %p17, %p18;
	mov.b32 	%r146, 0;
	mov.f32 	%f340, 0f00000000;
	not.pred 	%p26, %p1;
	mov.u32 	%r147, %r146;
$L__BB0_15:
	mov.u32 	%r23, %r147;
	mov.u32 	%r22, %r146;
	add.s32 	%r147, %r23, 8;
	xor.b32  	%r25, %r22, 1;
	setp.ge.s32 	%p19, %r147, %r52;
	@%p19 bra 	$L__BB0_28;
	setp.gt.u32 	%p20, %r3, 63;
	@%p20 bra 	$L__BB0_23;
	shl.b32 	%r71, %r25, 9;
	mov.u32 	%r72, %ctaid.y;
	shl.b32 	%r73, %r72, 6;
	add.s32 	%r149, %r3, %r73;
	mad.lo.s32 	%r74, %r52, %r149, %r4;
	add.s32 	%r150, %r74, %r23;
	shl.b32 	%r75, %r3, 3;
	add.s32 	%r76, %r4, %r75;
	add.s32 	%r77, %r76, %r71;
	shl.b32 	%r78, %r77, 2;
	mov.u32 	%r79, shared_mem;
	add.s32 	%r148, %r79, %r78;
	add.s32 	%r81, %r4, %r147;
	mov.u32 	%r151, %r3;
$L__BB0_18:
	setp.gt.u32 	%p21, %r4, 7;
	@%p21 bra 	$L__BB0_22;
	ld.param.u32 	%r135, [_Z21micro_gemm_4x4_kernelPKfS0_Pfiiiff_param_3];
	setp.ge.s32 	%p22, %r81, %r52;
	setp.ge.s32 	%p23, %r149, %r135;
	mov.f32 	%f356, 0f00000000;
	or.pred  	%p24, %p23, %p22;
	@%p24 bra 	$L__BB0_21;
	ld.param.u64 	%rd73, [_Z21micro_gemm_4x4_kernelPKfS0_Pfiiiff_param_0];
	cvta.to.global.u64 	%rd19, %rd73;
	mul.wide.u32 	%rd20, %r150, 4;
	add.s64 	%rd21, %rd19, %rd20;
	ld.global.nc.f32 	%f356, [%rd21+32];
$L__BB0_21:
	st.shared.f32 	[%r148], %f356;
$L__BB0_22:
	add.s32 	%r35, %r151, 16;
	shl.b32 	%r82, %r52, 4;
	add.s32 	%r150, %r150, %r82;
	add.s32 	%r149, %r149, 16;
	add.s32 	%r148, %r148, 512;
	setp.lt.u32 	%p25, %r151, 48;
	mov.u32 	%r151, %r35;
	@%p25 bra 	$L__BB0_18;
$L__BB0_23:
	@%p26 bra 	$L__BB0_28;
	add.s32 	%r29, %r3, %r147;
	mul.lo.s32 	%r30, %r29, %r51;
	mov.u32 	%r152, %r4;
$L__BB0_25:
	setp.ge.s32 	%p27, %r29, %r52;
	add.s32 	%r40, %r152, %r2;
	setp.ge.s32 	%p28, %r40, %r51;
	mov.f32 	%f357, 0f00000000;
	or.pred  	%p29, %p27, %p28;
	@%p29 bra 	$L__BB0_27;
	ld.param.u64 	%rd74, [_Z21micro_gemm_4x4_kernelPKfS0_Pfiiiff_param_1];
	add.s32 	%r83, %r40, %r30;
	cvta.to.global.u64 	%rd22, %rd74;
	mul.wide.s32 	%rd23, %r83, 4;
	add.s64 	%rd24, %rd22, %rd23;
	ld.global.nc.f32 	%f357, [%rd24];
$L__BB0_27:
	shl.b32 	%r84, %r3, 6;
	shl.b32 	%r85, %r22, 9;
	xor.b32  	%r86, %r85, 512;
	add.s32 	%r87, %r84, %r86;
	add.s32 	%r88, %r87, %r152;
	shl.b32 	%r89, %r88, 2;
	mov.u32 	%r90, shared_mem;
	add.s32 	%r91, %r90, %r89;
	st.shared.f32 	[%r91+4096], %f357;
	add.s32 	%r41, %r152, 16;
	setp.lt.u32 	%p30, %r152, 48;
	mov.u32 	%r152, %r41;
	@%p30 bra 	$L__BB0_25;
$L__BB0_28:
	xor.b32  	%r146, %r22, 1;
	setp.lt.s32 	%p31, %r147, %r52;
	shl.b32 	%r92, %r22, 9;
	shl.b32 	%r93, %r3, 5;
	add.s32 	%r94, %r92, %r93;
	shl.b32 	%r95, %r4, 2;
	add.s32 	%r96, %r92, %r95;
	shl.b32 	%r97, %r94, 2;
	mov.u32 	%r98, shared_mem;
	add.s32 	%r99, %r98, %r97;
	ld.shared.v4.f32 	{%f65, %f66, %f67, %f68}, [%r99];
	ld.shared.v4.f32 	{%f69, %f70, %f71, %f72}, [%r99+32];
	ld.shared.v4.f32 	{%f73, %f74, %f75, %f76}, [%r99+64];
	ld.shared.v4.f32 	{%f77, %f78, %f79, %f80}, [%r99+96];
	shl.b32 	%r100, %r96, 2;
	add.s32 	%r101, %r98, %r100;
	ld.shared.v4.f32 	{%f81, %f82, %f83, %f84}, [%r101+4096];
	fma.rn.f32 	%f85, %f65, %f81, %f347;
	fma.rn.f32 	%f86, %f65, %f82, %f346;
	fma.rn.f32 	%f87, %f65, %f83, %f345;
	fma.rn.f32 	%f88, %f65, %f84, %f344;
	fma.rn.f32 	%f89, %f69, %f81, %f343;
	fma.rn.f32 	%f90, %f69, %f82, %f342;
	fma.rn.f32 	%f91, %f69, %f83, %f341;
	fma.rn.f32 	%f92, %f69, %f84, %f340;
	fma.rn.f32 	%f93, %f73, %f81, %f348;
	fma.rn.f32 	%f94, %f73, %f82, %f349;
	fma.rn.f32 	%f95, %f73, %f83, %f350;
	fma.rn.f32 	%f96, %f73, %f84, %f351;
	fma.rn.f32 	%f97, %f77, %f81, %f352;
	fma.rn.f32 	%f98, %f77, %f82, %f353;
	fma.rn.f32 	%f99, %f77, %f83, %f354;
	fma.rn.f32 	%f100, %f77, %f84, %f355;
	ld.shared.v4.f32 	{%f101, %f102, %f103, %f104}, [%r101+4352];
	fma.rn.f32 	%f105, %f66, %f101, %f85;
	fma.rn.f32 	%f106, %f66, %f102, %f86;
	fma.rn.f32 	%f107, %f66, %f103, %f87;
	fma.rn.f32 	%f108, %f66, %f104, %f88;
	fma.rn.f32 	%f109, %f70, %f101, %f89;
	fma.rn.f32 	%f110, %f70, %f102, %f90;
	fma.rn.f32 	%f111, %f70, %f103, %f91;
	fma.rn.f32 	%f112, %f70, %f104, %f92;
	fma.rn.f32 	%f113, %f74, %f101, %f93;
	fma.rn.f32 	%f114, %f74, %f102, %f94;
	fma.rn.f32 	%f115, %f74, %f103, %f95;
	fma.rn.f32 	%f116, %f74, %f104, %f96;
	fma.rn.f32 	%f117, %f78, %f101, %f97;
	fma.rn.f32 	%f118, %f78, %f102, %f98;
	fma.rn.f32 	%f119, %f78, %f103, %f99;
	fma.rn.f32 	%f120, %f78, %f104, %f100;
	ld.shared.v4.f32 	{%f121, %f122, %f123, %f124}, [%r101+4608];
	fma.rn.f32 	%f125, %f67, %f121, %f105;
	fma.rn.f32 	%f126, %f67, %f122, %f106;
	fma.rn.f32 	%f127, %f67, %f123, %f107;
	fma.rn.f32 	%f128, %f67, %f124, %f108;
	fma.rn.f32 	%f129, %f71, %f121, %f109;
	fma.rn.f32 	%f130, %f71, %f122, %f110;
	fma.rn.f32 	%f131, %f71, %f123, %f111;
	fma.rn.f32 	%f132, %f71, %f124, %f112;
	fma.rn.f32 	%f133, %f75, %f121, %f113;
	fma.rn.f32 	%f134, %f75, %f122, %f114;
	fma.rn.f32 	%f135, %f75, %f123, %f115;
	fma.rn.f32 	%f136, %f75, %f124, %f116;
	fma.rn.f32 	%f137, %f79, %f121, %f117;
	fma.rn.f32 	%f138, %f79, %f122, %f118;
	fma.rn.f32 	%f139, %f79, %f123, %f119;
	fma.rn.f32 	%f140, %f79, %f124, %f120;
	ld.shared.v4.f32 	{%f141, %f142, %f143, %f144}, [%r101+4864];
	fma.rn.f32 	%f145, %f68, %f141, %f125;
	fma.rn.f32 	%f146, %f68, %f142, %f126;
	fma.rn.f32 	%f147, %f68, %f143, %f127;
	fma.rn.f32 	%f148, %f68, %f144, %f128;
	fma.rn.f32 	%f149, %f72, %f141, %f129;
	fma.rn.f32 	%f150, %f72, %f142, %f130;
	fma.rn.f32 	%f151, %f72, %f143, %f131;
	fma.rn.f32 	%f152, %f72, %f144, %f132;
	fma.rn.f32 	%f153, %f76, %f141, %f133;
	fma.rn.f32 	%f154, %f76, %f142, %f134;
	fma.rn.f32 	%f155, %f76, %f143, %f135;
	fma.rn.f32 	%f156, %f76, %f144, %f136;
	fma.rn.f32 	%f157, %f80, %f141, %f137;
	fma.rn.f32 	%f158, %f80, %f142, %f138;
	fma.rn.f32 	%f159, %f80, %f143, %f139;
	fma.rn.f32 	%f160, %f80, %f144, %f140;
	ld.shared.v4.f32 	{%f161, %f162, %f163, %f164}, [%r99+16];
	ld.shared.v4.f32 	{%f165, %f166, %f167, %f168}, [%r99+48];
	ld.shared.v4.f32 	{%f169, %f170, %f171, %f172}, [%r99+80];
	ld.shared.v4.f32 	{%f173, %f174, %f175, %f176}, [%r99+112];
	ld.shared.v4.f32 	{%f177, %f178, %f179, %f180}, [%r101+5120];
	fma.rn.f32 	%f181, %f161, %f177, %f145;
	fma.rn.f32 	%f182, %f161, %f178, %f146;
	fma.rn.f32 	%f183, %f161, %f179, %f147;
	fma.rn.f32 	%f184, %f161, %f180, %f148;
	fma.rn.f32 	%f185, %f165, %f177, %f149;
	fma.rn.f32 	%f186, %f165, %f178, %f150;
	fma.rn.f32 	%f187, %f165, %f179, %f151;
	fma.rn.f32 	%f188, %f165, %f180, %f152;
	fma.rn.f32 	%f189, %f169, %f177, %f153;
	fma.rn.f32 	%f190, %f169, %f178, %f154;
	fma.rn.f32 	%f191, %f169, %f179, %f155;
	fma.rn.f32 	%f192, %f169, %f180, %f156;
	fma.rn.f32 	%f193, %f173, %f177, %f157;
	fma.rn.f32 	%f194, %f173, %f178, %f158;
	fma.rn.f32 	%f195, %f173, %f179, %f159;
	fma.rn.f32 	%f196, %f173, %f180, %f160;
	ld.shared.v4.f32 	{%f197, %f198, %f199, %f200}, [%r101+5376];
	fma.rn.f32 	%f201, %f162, %f197, %f181;
	fma.rn.f32 	%f202, %f162, %f198, %f182;
	fma.rn.f32 	%f203, %f162, %f199, %f183;
	fma.rn.f32 	%f204, %f162, %f200, %f184;
	fma.rn.f32 	%f205, %f166, %f197, %f185;
	fma.rn.f32 	%f206, %f166, %f198, %f186;
	fma.rn.f32 	%f207, %f166, %f199, %f187;
	fma.rn.f32 	%f208, %f166, %f200, %f188;
	fma.rn.f32 	%f209, %f170, %f197, %f189;
	fma.rn.f32 	%f210, %f170, %f198, %f190;
	fma.rn.f32 	%f211, %f170, %f199, %f191;
	fma.rn.f32 	%f212, %f170, %f200, %f192;
	fma.rn.f32 	%f213, %f174, %f197, %f193;
	fma.rn.f32 	%f214, %f174, %f198, %f194;
	fma.rn.f32 	%f215, %f174, %f199, %f195;
	fma.rn.f32 	%f216, %f174, %f200, %f196;
	ld.shared.v4.f32 	{%f217, %f218, %f219, %f220}, [%r101+5632];
	fma.rn.f32 	%f221, %f163, %f217, %f201;
	fma.rn.f32 	%f222, %f163, %f218, %f202;
	fma.rn.f32 	%f223, %f163, %f219, %f203;
	fma.rn.f32 	%f224, %f163, %f220, %f204;
	fma.rn.f32 	%f225, %f167, %f217, %f205;
	fma.rn.f32 	%f226, %f167, %f218, %f206;
	fma.rn.f32 	%f227, %f167, %f219, %f207;
	fma.rn.f32 	%f228, %f167, %f220, %f208;
	fma.rn.f32 	%f229, %f171, %f217, %f209;
	fma.rn.f32 	%f230, %f171, %f218, %f210;
	fma.rn.f32 	%f231, %f171, %f219, %f211;
	fma.rn.f32 	%f232, %f171, %f220, %f212;
	fma.rn.f32 	%f233, %f175, %f217, %f213;
	fma.rn.f32 	%f234, %f175, %f218, %f214;
	fma.rn.f32 	%f235, %f175, %f219, %f215;
	fma.rn.f32 	%f236, %f175, %f220, %f216;
	ld.shared.v4.f32 	{%f237, %f238, %f239, %f240}, [%r101+5888];
	fma.rn.f32 	%f347, %f164, %f237, %f221;
	fma.rn.f32 	%f346, %f164, %f238, %f222;
	fma.rn.f32 	%f345, %f164, %f239, %f223;
	fma.rn.f32 	%f344, %f164, %f240, %f224;
	fma.rn.f32 	%f343, %f168, %f237, %f225;
	fma.rn.f32 	%f342, %f168, %f238, %f226;
	fma.rn.f32 	%f341, %f168, %f239, %f227;
	fma.rn.f32 	%f340, %f168, %f240, %f228;
	fma.rn.f32 	%f348, %f172, %f237, %f229;
	fma.rn.f32 	%f349, %f172, %f238, %f230;
	fma.rn.f32 	%f350, %f172, %f239, %f231;
	fma.rn.f32 	%f351, %f172, %f240, %f232;
	fma.rn.f32 	%f352, %f176, %f237, %f233;
	fma.rn.f32 	%f353, %f176, %f238, %f234;
	fma.rn.f32 	%f354, %f176, %f239, %f235;
	fma.rn.f32 	%f355, %f176, %f240, %f236;
	bar.sync 	0;
	@%p31 bra 	$L__BB0_15;
$L__BB0_29:
	ld.param.f32 	%f305, [_Z21micro_gemm_4x4_kernelPKfS0_Pfiiiff_param_7];
	ld.param.u64 	%rd75, [_Z21micro_gemm_4x4_kernelPKfS0_Pfiiiff_param_2];
	cvta.to.global.u64 	%rd3, %rd75;
	setp.eq.f32 	%p32, %f305, 0f00000000;
	@%p32 bra 	$L__BB0_66;
	ld.param.u32 	%r140, [_Z21micro_gemm_4x4_kernelPKfS0_Pfiiiff_param_3];
	setp.lt.s32 	%p53, %r5, %r140;
	@%p53 bra 	$L__BB0_58;
$L__BB0_31:
	ld.param.u32 	%r141, [_Z21micro_gemm_4x4_kernelPKfS0_Pfiiiff_param_3];
	add.s32 	%r15, %r5, 1;
	setp.ge.s32 	%p58, %r15, %r141;
	@%p58 bra 	$L__BB0_40;
	mul.lo.s32 	%r16, %r15, %r51;
	setp.ge.s32 	%p59, %r6, %r51;
	@%p59 bra 	$L__BB0_34;
	ld.param.f32 	%f310, [_Z21micro_gemm_4x4_kernelPKfS0_Pfiiiff_param_7];
	add.s32 	%r122, %r6, %r16;
	mul.wide.s32 	%rd55, %r122, 4;
	add.s64 	%rd56, %rd3, %rd55;
	ld.global.f32 	%f269, [%rd56];
	mul.f32 	%f270, %f310, %f269;
	fma.rn.f32 	%f271, %f57, %f343, %f270;
	st.global.f32 	[%rd56], %f271;
$L__BB0_34:
	add.s32 	%r123, %r6, 1;
	setp.ge.s32 	%p60, %r123, %r51;
	cvt.s64.s32 	%rd57, %r16;
	cvt.s64.s32 	%rd58, %r6;
	add.s64 	%rd59, %rd58, %rd57;
	shl.b64 	%rd60, %rd59, 2;
	add.s64 	%rd4, %rd3, %rd60;
	@%p60 bra 	$L__BB0_36;
	ld.param.f32 	%f311, [_Z21micro_gemm_4x4_kernelPKfS0_Pfiiiff_param_7];
	ld.global.f32 	%f272, [%rd4+4];
	mul.f32 	%f273, %f311, %f272;
	fma.rn.f32 	%f274, %f57, %f342, %f273;
	st.global.f32 	[%rd4+4], %f274;
$L__BB0_36:
	add.s32 	%r124, %r6, 2;
	setp.ge.s32 	%p61, %r124, %r51;
	@%p61 bra 	$L__BB0_38;
	ld.param.f32 	%f312, [_Z21micro_gemm_4x4_kernelPKfS0_Pfiiiff_param_7];
	ld.global.f32 	%f275, [%rd4+8];
	mul.f32 	%f276, %f312, %f275;
	fma.rn.f32 	%f277, %f57, %f341, %f276;
	st.global.f32 	[%rd4+8], %f277;
$L__BB0_38:
	add.s32 	%r125, %r6, 3;
	setp.ge.s32 	%p62, %r125, %r51;
	@%p62 bra 	$L__BB0_40;
	ld.param.f32 	%f313, [_Z21micro_gemm_4x4_kernelPKfS0_Pfiiiff_param_7];
	ld.global.f32 	%f278, [%rd4+12];
	mul.f32 	%f279, %f313, %f278;
	fma.rn.f32 	%f280, %f57, %f340, %f279;
	st.global.f32 	[%rd4+12], %f280;
$L__BB0_40:
	ld.param.u32 	%r142, [_Z21micro_gemm_4x4_kernelPKfS0_Pfiiiff_param_3];
	add.s32 	%r17, %r5, 2;
	setp.ge.s32 	%p63, %r17, %r142;
	@%p63 bra 	$L__BB0_49;
	mul.lo.s32 	%r18, %r17, %r51;
	setp.ge.s32 	%p64, %r6, %r51;
	@%p64 bra 	$L__BB0_43;
	ld.param.f32 	%f314, [_Z21micro_gemm_4x4_kernelPKfS0_Pfiiiff_param_7];
	add.s32 	%r126, %r6, %r18;
	mul.wide.s32 	%rd61, %r126, 4;
	add.s64 	%rd62, %rd3, %rd61;
	ld.global.f32 	%f281, [%rd62];
	mul.f32 	%f282, %f314, %f281;
	fma.rn.f32 	%f283, %f57, %f348, %f282;
	st.global.f32 	[%rd62], %f283;
$L__BB0_43:
	add.s32 	%r127, %r6, 1;
	setp.ge.s32 	%p65, %r127, %r51;
	cvt.s64.s32 	%rd63, %r18;
	cvt.s64.s32 	%rd64, %r6;
	add.s64 	%rd65, %rd64, %rd63;
	shl.b64 	%rd66, %rd65, 2;
	add.s64 	%rd5, %rd3, %rd66;
	@%p65 bra 	$L__BB0_45;
	ld.param.f32 	%f315, [_Z21micro_gemm_4x4_kernelPKfS0_Pfiiiff_param_7];
	ld.global.f32 	%f284, [%rd5+4];
	mul.f32 	%f285, %f315, %f284;
	fma.rn.f32 	%f286, %f57, %f349, %f285;
	st.global.f32 	[%rd5+4], %f286;
$L__BB0_45:
	add.s32 	%r128, %r6, 2;
	setp.ge.s32 	%p66, %r128, %r51;
	@%p66 bra 	$L__BB0_47;
	ld.param.f32 	%f316, [_Z21micro_gemm_4x4_kernelPKfS0_Pfiiiff_param_7];
	ld.global.f32 	%f287, [%rd5+8];
	mul.f32 	%f288, %f316, %f287;
	fma.rn.f32 	%f289, %f57, %f350, %f288;
	st.global.f32 	[%rd5+8], %f289;
$L__BB0_47:
	add.s32 	%r129, %r6, 3;
	setp.ge.s32 	%p67, %r129, %r51;
	@%p67 bra 	$L__BB0_49;
	ld.param.f32 	%f317, [_Z21micro_gemm_4x4_kernelPKfS0_Pfiiiff_param_7];
	ld.global.f32 	%f290, [%rd5+12];
	mul.f32 	%f291, %f317, %f290;
	fma.rn.f32 	%f292, %f57, %f351, %f291;
	st.global.f32 	[%rd5+12], %f292;
$L__BB0_49:
	ld.param.u32 	%r143, [_Z21micro_gemm_4x4_kernelPKfS0_Pfiiiff_param_3];
	add.s32 	%r19, %r5, 3;
	setp.ge.s32 	%p68, %r19, %r143;
	@%p68 bra 	$L__BB0_102;
	mul.lo.s32 	%r20, %r19, %r51;
	setp.ge.s32 	%p69, %r6, %r51;
	@%p69 bra 	$L__BB0_52;
	ld.param.f32 	%f318, [_Z21micro_gemm_4x4_kernelPKfS0_Pfiiiff_param_7];
	add.s32 	%r130, %r6, %r20;
	mul.wide.s32 	%rd67, %r130, 4;
	add.s64 	%rd68, %rd3, %rd67;
	ld.global.f32 	%f293, [%rd68];
	mul.f32 	%f294, %f318, %f293;
	fma.rn.f32 	%f295, %f57, %f352, %f294;
	st.global.f32 	[%rd68], %f295;
$L__BB0_52:
	add.s32 	%r131, %r6, 1;
	setp.ge.s32 	%p70, %r131, %r51;
	cvt.s64.s32 	%rd69, %r20;
	cvt.s64.s32 	%rd70, %r6;
	add.s64 	%rd71, %rd70, %rd69;
	shl.b64 	%rd72, %rd71, 2;
	add.s64 	%rd6, %rd3, %rd72;
	@%p70 bra 	$L__BB0_54;
	ld.param.f32 	%f319, [_Z21micro_gemm_4x4_kernelPKfS0_Pfiiiff_param_7];
	ld.global.f32 	%f296, [%rd6+4];
	mul.f32 	%f297, %f319, %f296;
	fma.rn.f32 	%f298, %f57, %f353, %f297;
	st.global.f32 	[%rd6+4], %f298;
$L__BB0_54:
	add.s32 	%r132, %r6, 2;
	setp.ge.s32 	%p71, %r132, %r51;
	@%p71 bra 	$L__BB0_56;
	ld.param.f32 	%f320, [_Z21micro_gemm_4x4_kernelPKfS0_Pfiiiff_param_7];
	ld.global.f32 	%f299, [%rd6+8];
	mul.f32 	%f300, %f320, %f299;
	fma.rn.f32 	%f301, %f57, %f354, %f300;
	st.global.f32 	[%rd6+8], %f301;
$L__BB0_56:
	add.s32 	%r133, %r6, 3;
	setp.ge.s32 	%p72, %r133, %r51;
	@%p72 bra 	$L__BB0_102;
	ld.param.f32 	%f321, [_Z21micro_gemm_4x4_kernelPKfS0_Pfiiiff_param_7];
	ld.global.f32 	%f302, [%rd6+12];
	mul.f32 	%f303, %f321, %f302;
	fma.rn.f32 	%f304, %f57, %f355, %f303;
	st.global.f32 	[%rd6+12], %f304;
	bra.uni 	$L__BB0_102;
$L__BB0_58:
	mul.lo.s32 	%r21, %r5, %r51;
	setp.ge.s32 	%p54, %r6, %r51;
	@%p54 bra 	$L__BB0_60;
	ld.param.f32 	%f306, [_Z21micro_gemm_4x4_kernelPKfS0_Pfiiiff_param_7];
	add.s32 	%r118, %r6, %r21;
	mul.wide.s32 	%rd49, %r118, 4;
	add.s64 	%rd50, %rd3, %rd49;
	ld.global.f32 	%f257, [%rd50];
	mul.f32 	%f258, %f306, %f257;
	fma.rn.f32 	%f259, %f57, %f347, %f258;
	st.global.f32 	[%rd50], %f259;
$L__BB0_60:
	add.s32 	%r119, %r6, 1;
	setp.ge.s32 	%p55, %r119, %r51;
	cvt.s64.s32 	%rd51, %r21;
	cvt.s64.s32 	%rd52, %r6;
	add.s64 	%rd53, %rd52, %rd51;
	shl.b64 	%rd54, %rd53, 2;
	add.s64 	%rd7, %rd3, %rd54;
	@%p55 bra 	$L__BB0_62;
	ld.param.f32 	%f307, [_Z21micro_gemm_4x4_kernelPKfS0_Pfiiiff_param_7];
	ld.global.f32 	%f260, [%rd7+4];
	mul.f32 	%f261, %f307, %f260;
	fma.rn.f32 	%f262, %f57, %f346, %f261;
	st.global.f32 	[%rd7+4], %f262;
$L__BB0_62:
	add.s32 	%r120, %r6, 2;
	setp.ge.s32 	%p56, %r120, %r51;
	@%p56 bra 	$L__BB0_64;
	ld.param.f32 	%f308, [_Z21micro_gemm_4x4_kernelPKfS0_Pfiiiff_param_7];
	ld.global.f32 	%f263, [%rd7+8];
	mul.f32 	%f264, %f308, %f263;
	fma.rn.f32 	%f265, %f57, %f345, %f264;
	st.global.f32 	[%rd7+8], %f265;
$L__BB0_64:
	add.s32 	%r121, %r6, 3;
	setp.ge.s32 	%p57, %r121, %r51;
	@%p57 bra 	$L__BB0_31;
	ld.param.f32 	%f309, [_Z21micro_gemm_4x4_kernelPKfS0_Pfiiiff_param_7];
	ld.global.f32 	%f266, [%rd7+12];
	mul.f32 	%f267, %f309, %f266;
	fma.rn.f32 	%f268, %f57, %f344, %f267;
	st.global.f32 	[%rd7+12], %f268;
	bra.uni 	$L__BB0_31;
$L__BB0_66:
	ld.param.u32 	%r136, [_Z21micro_gemm_4x4_kernelPKfS0_Pfiiiff_param_3];
	setp.ge.s32 	%p33, %r5, %r136;
	@%p33 bra 	$L__BB0_75;
	mul.lo.s32 	%r43, %r5, %r51;
	setp.ge.s32 	%p34, %r6, %r51;
	@%p34 bra 	$L__BB0_69;
	mul.f32 	%f241, %f57, %f347;
	add.s32 	%r102, %r6, %r43;
	mul.wide.s32 	%rd25, %r102, 4;
	add.s64 	%rd26, %rd3, %rd25;
	st.global.f32 	[%rd26], %f241;
$L__BB0_69:
	add.s32 	%r103, %r6, 1;
	setp.ge.s32 	%p35, %r103, %r51;
	cvt.s64.s32 	%rd27, %r43;
	cvt.s64.s32 	%rd28, %r6;
	add.s64 	%rd29, %rd28, %rd27;
	shl.b64 	%rd30, %rd29, 2;
	add.s64 	%rd8, %rd3, %rd30;
	@%p35 bra 	$L__BB0_71;
	mul.f32 	%f242, %f57, %f346;
	st.global.f32 	[%rd8+4], %f242;
$L__BB0_71:
	add.s32 	%r104, %r6, 2;
	setp.ge.s32 	%p36, %r104, %r51;
	@%p36 bra 	$L__BB0_73;
	mul.f32 	%f243, %f57, %f345;
	st.global.f32 	[%rd8+8], %f243;
$L__BB0_73:
	add.s32 	%r105, %r6, 3;
	setp.ge.s32 	%p37, %r105, %r51;
	@%p37 bra 	$L__BB0_75;
	mul.f32 	%f244, %f57, %f344;
	st.global.f32 	[%rd8+12], %f244;
$L__BB0_75:
	ld.param.u32 	%r137, [_Z21micro_gemm_4x4_kernelPKfS0_Pfiiiff_param_3];
	add.s32 	%r44, %r5, 1;
	setp.ge.s32 	%p38, %r44, %r137;
	@%p38 bra 	$L__BB0_84;
	mul.lo.s32 	%r45, %r44, %r51;
	setp.ge.s32 	%p39, %r6, %r51;
	@%p39 bra 	$L__BB0_78;
	mul.f32 	%f245, %f57, %f343;
	add.s32 	%r106, %r6, %r45;
	mul.wide.s32 	%rd31, %r106, 4;
	add.s64 	%rd32, %rd3, %rd31;
	st.global.f32 	[%rd32], %f245;
$L__BB0_78:
	add.s32 	%r107, %r6, 1;
	setp.ge.s32 	%p40, %r107, %r51;
	cvt.s64.s32 	%rd33, %r45;
	cvt.s64.s32 	%rd34, %r6;
	add.s64 	%rd35, %rd34, %rd33;
	shl.b64 	%rd36, %rd35, 2;
	add.s64 	%rd9, %rd3, %rd36;
	@%p40 bra 	$L__BB0_80;
	mul.f32 	%f246, %f57, %f342;
	st.global.f32 	[%rd9+4], %f246;
$L__BB0_80:
	add.s32 	%r108, %r6, 2;
	setp.ge.s32 	%p41, %r108, %r51;
	@%p41 bra 	$L__BB0_82;
	mul.f32 	%f247, %f57, %f341;
	st.global.f32 	[%rd9+8], %f247;
$L__BB0_82:
	add.s32 	%r109, %r6, 3;
	setp.ge.s32 	%p42, %r109, %r51;
	@%p42 bra 	$L__BB0_84;
	mul.f32 	%f248, %f57, %f340;
	st.global.f32 	[%rd9+12], %f248;
$L__BB0_84:
	ld.param.u32 	%r138, [_Z21micro_gemm_4x4_kernelPKfS0_Pfiiiff_param_3];
	add.s32 	%r46, %r5, 2;
	setp.ge.s32 	%p43, %r46, %r138;
	@%p43 bra 	$L__BB0_93;
	mul.lo.s32 	%r47, %r46, %r51;
	setp.ge.s32 	%p44, %r6, %r51;
	@%p44 bra 	$L__BB0_87;
	mul.f32 	%f249, %f57, %f348;
	add.s32 	%r110, %r6, %r47;
	mul.wide.s32 	%rd37, %r110, 4;
	add.s64 	%rd38, %rd3, %rd37;
	st.global.f32 	[%rd38], %f249;
$L__BB0_87:
	add.s32 	%r111, %r6, 1;
	setp.ge.s32 	%p45, %r111, %r51;
	cvt.s64.s32 	%rd39, %r47;
	cvt.s64.s32 	%rd40, %r6;
	add.s64 	%rd41, %rd40, %rd39;
	shl.b64 	%rd42, %rd41, 2;
	add.s64 	%rd10, %rd3, %rd42;
	@%p45 bra 	$L__BB0_89;
	mul.f32 	%f250, %f57, %f349;
	st.global.f32 	[%rd10+4], %f250;
$L__BB0_89:
	add.s32 	%r112, %r6, 2;
	setp.ge.s32 	%p46, %r112, %r51;
	@%p46 bra 	$L__BB0_91;
	mul.f32 	%f251, %f57, %f350;
	st.global.f32 	[%rd10+8], %f251;
$L__BB0_91:
	add.s32 	%r113, %r6, 3;
	setp.ge.s32 	%p47, %r113, %r51;
	@%p47 bra 	$L__BB0_93;
	mul.f32 	%f252, %f57, %f351;
	st.global.f32 	[%rd10+12], %f252;
$L__BB0_93:
	ld.param.u32 	%r139, [_Z21micro_gemm_4x4_kernelPKfS0_Pfiiiff_param_3];
	add.s32 	%r48, %r5, 3;
	setp.ge.s32 	%p48, %r48, %r139;
	@%p48 bra 	$L__BB0_102;
	mul.lo.s32 	%r49, %r48, %r51;
	setp.ge.s32 	%p49, %r6, %r51;
	@%p49 bra 	$L__BB0_96;
	mul.f32 	%f253, %f57, %f352;
	add.s32 	%r114, %r6, %r49;
	mul.wide.s32 	%rd43, %r114, 4;
	add.s64 	%rd44, %rd3, %rd43;
	st.global.f32 	[%rd44], %f253;
$L__BB0_96:
	add.s32 	%r115, %r6, 1;
	setp.ge.s32 	%p50, %r115, %r51;
	cvt.s64.s32 	%rd45, %r49;
	cvt.s64.s32 	%rd46, %r6;
	add.s64 	%rd47, %rd46, %rd45;
	shl.b64 	%rd48, %rd47, 2;
	add.s64 	%rd11, %rd3, %rd48;
	@%p50 bra 	$L__BB0_98;
	mul.f32 	%f254, %f57, %f353;
	st.global.f32 	[%rd11+4], %f254;
$L__BB0_98:
	add.s32 	%r116, %r6, 2;
	setp.ge.s32 	%p51, %r116, %r51;
	@%p51 bra 	$L__BB0_100;
	mul.f32 	%f255, %f57, %f354;
	st.global.f32 	[%rd11+8], %f255;
$L__BB0_100:
	add.s32 	%r117, %r6, 3;
	setp.ge.s32 	%p52, %r117, %r51;
	@%p52 bra 	$L__BB0_102;
	mul.f32 	%f256, %f57, %f355;
	st.global.f32 	[%rd11+12], %f256;
$L__BB0_102:
	ret;

}


// ===== COMPILED SASS (sm_100) =====

	.target	sm_100

	.elftype	@"ET_EXEC"


//--------------------- .note.nv.tkinfo           --------------------------
	.section	.note.nv.tkinfo,"",@"SHT_NOTE"
	.sectionflags	@"SHF_NOTE_NV_TKINFO"
	.tkinfo
        /*0018*/ 	.word	0x00000002
        /*0030*/ 	.string	""
        /*0030*/ 	.string	"ptxas"
        /*0030*/ 	.string	"Cuda compilation tools, release 13.0, V13.0.88"
        /*0030*/ 	.string	"Build cuda_13.0.r13.0/compiler.36424714_0"
        /*0030*/ 	.string	"-arch sm_100 -m 64 "



//--------------------- .note.nv.cuinfo           --------------------------
	.section	.note.nv.cuinfo,"",@"SHT_NOTE"
	.sectionflags	@"SHF_NOTE_NV_CUINFO"
        /*0018*/ 	.short	0x0002
        /*001a*/ 	.short	0x0064
        /*001c*/ 	.short	0x0082
	.zero		2


//--------------------- .nv.info                  --------------------------
	.section	.nv.info,"",@"SHT_CUDA_INFO"
	.align	4


	//----- nvinfo : EIATTR_REGCOUNT
	.align		4
        /*0000*/ 	.byte	0x04, 0x2f
        /*0002*/ 	.short	(.L_1 - .L_0)
	.align		4
.L_0:
        /*0004*/ 	.word	index@(_Z21micro_gemm_4x4_kernelPKfS0_Pfiiiff)
        /*0008*/ 	.word	0x00000035


	//----- nvinfo : EIATTR_FRAME_SIZE
	.align		4
.L_1:
        /*000c*/ 	.byte	0x04, 0x11
        /*000e*/ 	.short	(.L_3 - .L_2)
	.align		4
.L_2:
        /*0010*/ 	.word	index@(_Z21micro_gemm_4x4_kernelPKfS0_Pfiiiff)
        /*0014*/ 	.word	0x00000000


	//----- nvinfo : EIATTR_MIN_STACK_SIZE
	.align		4
.L_3:
        /*0018*/ 	.byte	0x04, 0x12
        /*001a*/ 	.short	(.L_5 - .L_4)
	.align		4
.L_4:
        /*001c*/ 	.word	index@(_Z21micro_gemm_4x4_kernelPKfS0_Pfiiiff)
        /*0020*/ 	.word	0x00000000
.L_5:


//--------------------- .nv.compat                --------------------------
	.section	.nv.compat,"",@"SHT_CUDA_COMPAT_INFO"
	.align	4
        /*0000*/ 	.byte	0x02, 0x09, 0x00, 0x00, 0x02, 0x02, 0x01, 0x00, 0x02, 0x05, 0x05, 0x00, 0x03, 0x07, 0x01, 0x01
        /*0010*/ 	.byte	0x02, 0x03, 0x00, 0x00, 0x02, 0x06, 0x01, 0x00, 0x04, 0x0b, 0x08, 0x00, 0x09, 0x00, 0x00, 0x00
        /*0020*/ 	.byte	0x00, 0x00, 0x00, 0x00


//--------------------- .nv.info._Z21micro_gemm_4x4_kernelPKfS0_Pfiiiff --------------------------
	.section	.nv.info._Z21micro_gemm_4x4_kernelPKfS0_Pfiiiff,"",@"SHT_CUDA_INFO"
	.sectionflags	@""
	.align	4


	//----- nvinfo : EIATTR_CUDA_API_VERSION
	.align		4
        /*0000*/ 	.byte	0x04, 0x37
        /*0002*/ 	.short	(.L_7 - .L_6)
.L_6:
        /*0004*/ 	.word	0x00000082


	//----- nvinfo : EIATTR_KPARAM_INFO
	.align		4
.L_7:
        /*0008*/ 	.byte	0x04, 0x17
        /*000a*/ 	.short	(.L_9 - .L_8)
.L_8:
        /*000c*/ 	.word	0x00000000
        /*0010*/ 	.short	0x0007
        /*0012*/ 	.short	0x0028
        /*0014*/ 	.byte	0x00, 0xf0, 0x11, 0x00


	//----- nvinfo : EIATTR_KPARAM_INFO
	.align		4
.L_9:
        /*0018*/ 	.byte	0x04, 0x17
        /*001a*/ 	.short	(.L_11 - .L_10)
.L_10:
        /*001c*/ 	.word	0x00000000
        /*0020*/ 	.short	0x0006
        /*0022*/ 	.short	0x0024
        /*0024*/ 	.byte	0x00, 0xf0, 0x11, 0x00


	//----- nvinfo : EIATTR_KPARAM_INFO
	.align		4
.L_11:
        /*0028*/ 	.byte	0x04, 0x17
        /*002a*/ 	.short	(.L_13 - .L_12)
.L_12:
        /*002c*/ 	.word	0x00000000
        /*0030*/ 	.short	0x0005
        /*0032*/ 	.short	0x0020
        /*0034*/ 	.byte	0x00, 0xf0, 0x11, 0x00


	//----- nvinfo : EIATTR_KPARAM_INFO
	.align		4
.L_13:
        /*0038*/ 	.byte	0x04, 0x17
        /*003a*/ 	.short	(.L_15 - .L_14)
.L_14:
        /*003c*/ 	.word	0x00000000
        /*0040*/ 	.short	0x0004
        /*0042*/ 	.short	0x001c
        /*0044*/ 	.byte	0x00, 0xf0, 0x11, 0x00


	//----- nvinfo : EIATTR_KPARAM_INFO
	.align		4
.L_15:
        /*0048*/ 	.byte	0x04, 0x17
        /*004a*/ 	.short	(.L_17 - .L_16)
.L_16:
        /*004c*/ 	.word	0x00000000
        /*0050*/ 	.short	0x0003
        /*0052*/ 	.short	0x0018
        /*0054*/ 	.byte	0x00, 0xf0, 0x11, 0x00


	//----- nvinfo : EIATTR_KPARAM_INFO
	.align		4
.L_17:
        /*0058*/ 	.byte	0x04, 0x17
        /*005a*/ 	.short	(.L_19 - .L_18)
.L_18:
        /*005c*/ 	.word	0x00000000
        /*0060*/ 	.short	0x0002
        /*0062*/ 	.short	0x0010
        /*0064*/ 	.byte	0x00, 0xf5, 0x21, 0x00


	//----- nvinfo : EIATTR_KPARAM_INFO
	.align		4
.L_19:
        /*0068*/ 	.byte	0x04, 0x17
        /*006a*/ 	.short	(.L_21 - .L_20)
.L_20:
        /*006c*/ 	.word	0x00000000
        /*0070*/ 	.short	0x0001
        /*0072*/ 	.short	0x0008
        /*0074*/ 	.byte	0x00, 0xf5, 0x21, 0x00


	//----- nvinfo : EIATTR_KPARAM_INFO
	.align		4
.L_21:
        /*0078*/ 	.byte	0x04, 0x17
        /*007a*/ 	.short	(.L_23 - .L_22)
.L_22:
        /*007c*/ 	.word	0x00000000
        /*0080*/ 	.short	0x0000
        /*0082*/ 	.short	0x0000
        /*0084*/ 	.byte	0x00, 0xf5, 0x21, 0x00


	//----- nvinfo : EIATTR_SPARSE_MMA_MASK
	.align		4
.L_23:
        /*0088*/ 	.byte	0x03, 0x50
        /*008a*/ 	.short	0x0000


	//----- nvinfo : EIATTR_MAXREG_COUNT
	.align		4
        /*008c*/ 	.byte	0x03, 0x1b
        /*008e*/ 	.short	0x00ff


	//----- nvinfo : EIATTR_NUM_BARRIERS
	.align		4
        /*0090*/ 	.byte	0x02, 0x4c
        /*0092*/ 	.byte	0x01
	.zero		1


	//----- nvinfo : EIATTR_MERCURY_ISA_VERSION
	.align		4
        /*0094*/ 	.byte	0x03, 0x5f
        /*0096*/ 	.short	0x0101


	//----- nvinfo : EIATTR_VRC_CTA_INIT_COUNT
	.align		4
        /*0098*/ 	.byte	0x02, 0x4a
	.zero		1
	.zero		1


	//----- nvinfo : EIATTR_EXIT_INSTR_OFFSETS
	.align		4
        /*009c*/ 	.byte	0x04, 0x1c
        /*009e*/ 	.short	(.L_25 - .L_24)


	//   ....[0]....
.L_24:
        /*00a0*/ 	.word	0x00001db0


	//   ....[1]....
        /*00a4*/ 	.word	0x00002030


	//   ....[2]....
        /*00a8*/ 	.word	0x00002090


	//   ....[3]....
        /*00ac*/ 	.word	0x00002750


	//   ....[4]....
        /*00b0*/ 	.word	0x00002910


	//   ....[5]....
        /*00b4*/ 	.word	0x00002950


	//----- nvinfo : EIATTR_CRS_STACK_SIZE
	.align		4
.L_25:
        /*00b8*/ 	.byte	0x04, 0x1e
        /*00ba*/ 	.short	(.L_27 - .L_26)
.L_26:
        /*00bc*/ 	.word	0x00000000


	//----- nvinfo : EIATTR_CBANK_PARAM_SIZE
	.align		4
.L_27:
        /*00c0*/ 	.byte	0x03, 0x19
        /*00c2*/ 	.short	0x002c


	//----- nvinfo : EIATTR_PARAM_CBANK
	.align		4
        /*00c4*/ 	.byte	0x04, 0x0a
        /*00c6*/ 	.short	(.L_29 - .L_28)
	.align		4
.L_28:
        /*00c8*/ 	.word	index@(.nv.constant0._Z21micro_gemm_4x4_kernelPKfS0_Pfiiiff)
        /*00cc*/ 	.short	0x0380
        /*00ce*/ 	.short	0x002c


	//----- nvinfo : EIATTR_SW_WAR
	.align		4
.L_29:
        /*00d0*/ 	.byte	0x04, 0x36
        /*00d2*/ 	.short	(.L_31 - .L_30)
.L_30:
        /*00d4*/ 	.word	0x00000008
.L_31:


//--------------------- .nv.callgraph             --------------------------
	.section	.nv.callgraph,"",@"SHT_CUDA_CALLGRAPH"
	.align	4
	.sectionentsize	8
	.align		4
        /*0000*/ 	.word	0x00000000
	.align		4
        /*0004*/ 	.word	0xffffffff
	.align		4
        /*0008*/ 	.word	0x00000000
	.align		4
        /*000c*/ 	.word	0xfffffffe
	.align		4
        /*0010*/ 	.word	0x00000000
	.align		4
        /*0014*/ 	.word	0xfffffffd
	.align		4
        /*0018*/ 	.word	0x00000000
	.align		4
        /*001c*/ 	.word	0xfffffffc


//--------------------- .text._Z21micro_gemm_4x4_kernelPKfS0_Pfiiiff --------------------------
	.section	.text._Z21micro_gemm_4x4_kernelPKfS0_Pfiiiff,"ax",@progbits
	.align	128
        .global         _Z21micro_gemm_4x4_kernelPKfS0_Pfiiiff
        .type           _Z21micro_gemm_4x4_kernelPKfS0_Pfiiiff,@function
        .size           _Z21micro_gemm_4x4_kernelPKfS0_Pfiiiff,(.L_x_52 - _Z21micro_gemm_4x4_kernelPKfS0_Pfiiiff)
        .other          _Z21micro_gemm_4x4_kernelPKfS0_Pfiiiff,@"STO_CUDA_ENTRY STV_DEFAULT"
_Z21micro_gemm_4x4_kernelPKfS0_Pfiiiff:
.text._Z21micro_gemm_4x4_kernelPKfS0_Pfiiiff:
[----:B------:R-:W-:Y:S01]  /*0000*/  LDC R1, c[0x0][0x37c] ;  /* 0x0000df00ff017b82 */ /* 0x000fe20000000800 */
[----:B------:R-:W0:Y:S07]  /*0010*/  S2R R3, SR_TID.Y ;  /* 0x0000000000037919 */ /* 0x000e2e0000002200 */
[----:B------:R-:W1:Y:S01]  /*0020*/  S2UR UR4, SR_CTAID.Y ;  /* 0x00000000000479c3 */ /* 0x000e620000002600 */
[----:B------:R-:W2:Y:S01]  /*0030*/  LDCU UR6, c[0x0][0x3a0] ;  /* 0x00007400ff0677ac */ /* 0x000ea20008000800 */
[----:B------:R-:W3:Y:S01]  /*0040*/  S2R R2, SR_TID.X ;  /* 0x0000000000027919 */ /* 0x000ee20000002100 */
[----:B------:R-:W4:Y:S05]  /*0050*/  LDCU.64 UR8, c[0x0][0x358] ;  /* 0x00006b00ff0877ac */ /* 0x000f2a0008000a00 */
[----:B------:R-:W5:Y:S01]  /*0060*/  S2UR UR5, SR_CTAID.X ;  /* 0x00000000000579c3 */ /* 0x000f620000002500 */
[----:B--2---:R-:W-:-:S02]  /*0070*/  UISETP.GE.AND UP0, UPT, UR6, 0x1, UPT ;  /* 0x000000010600788c */ /* 0x004fc4000bf06270 */
[----:B-1----:R-:W-:-:S06]  /*0080*/  USHF.L.U32 UR4, UR4, 0x6, URZ ;  /* 0x0000000604047899 */ /* 0x002fcc00080006ff */
[----:B0-----:R-:W-:Y:S01]  /*0090*/  LEA R32, R3, UR4, 0x2 ;  /* 0x0000000403207c11 */ /* 0x001fe2000f8e10ff */
[----:B-----5:R-:W-:-:S06]  /*00a0*/  USHF.L.U32 UR5, UR5, 0x6, URZ ;  /* 0x0000000605057899 */ /* 0x020fcc00080006ff */
[----:B---3--:R-:W-:Y:S01]  /*00b0*/  LEA R0, R2, UR5, 0x2 ;  /* 0x0000000502007c11 */ /* 0x008fe2000f8e10ff */
[----:B----4-:R-:W-:Y:S06]  /*00c0*/  BRA.U !UP0, `(.L_x_0) ;  /* 0x0000000108e07547 */ /* 0x010fec000b800000 */
[----:B------:R-:W-:Y:S01]  /*00d0*/  ISETP.GT.U32.AND P0, PT, R3, 0x3f, PT ;  /* 0x0000003f0300780c */ /* 0x000fe20003f04070 */
[----:B------:R-:W0:Y:S01]  /*00e0*/  LDCU UR6, c[0x0][0x398] ;  /* 0x00007300ff0677ac */ /* 0x000e220008000800 */
[----:B------:R-:W-:Y:S11]  /*00f0*/  BSSY.RECONVERGENT B0, `(.L_x_1) ;  /* 0x000001c000007945 */ /* 0x000ff60003800200 */
[----:B------:R-:W-:Y:S05]  /*0100*/  @P0 BRA `(.L_x_2) ;  /* 0x0000000000680947 */ /* 0x000fea0003800000 */
[----:B------:R-:W1:Y:S01]  /*0110*/  S2R R5, SR_CgaCtaId ;  /* 0x0000000000057919 */ /* 0x000e620000008800 */
[----:B------:R-:W2:Y:S01]  /*0120*/  LDC R15, c[0x0][0x3a0] ;  /* 0x0000e800ff0f7b82 */ /* 0x000ea20000000800 */
[----:B------:R-:W-:Y:S02]  /*0130*/  MOV R4, 0x400 ;  /* 0x0000040000047802 */ /* 0x000fe40000000f00 */
[----:B------:R-:W-:Y:S02]  /*0140*/  ISETP.GE.U32.AND P1, PT, R2, 0x8, PT ;  /* 0x000000080200780c */ /* 0x000fe40003f26070 */
[----:B------:R-:W-:-:S03]  /*0150*/  MOV R9, R3 ;  /* 0x0000000300097202 */ /* 0x000fc60000000f00 */
[----:B------:R-:W3:Y:S01]  /*0160*/  LDC.64 R6, c[0x0][0x380] ;  /* 0x0000e000ff067b82 */ /* 0x000ee20000000a00 */
[----:B-1----:R-:W-:-:S07]  /*0170*/  LEA R8, R5, R4, 0x18 ;  /* 0x0000000405087211 */ /* 0x002fce00078ec0ff */
.L_x_7:
[----:B------:R-:W-:Y:S04]  /*0180*/  BSSY.RECONVERGENT B1, `(.L_x_3) ;  /* 0x000000f000017945 */ /* 0x000fe80003800200 */
[----:B-1----:R-:W-:Y:S05]  /*0190*/  @P1 BRA `(.L_x_4) ;  /* 0x0000000000341947 */ /* 0x002fea0003800000 */
[----:B--2---:R-:W-:Y:S01]  /*01a0*/  ISETP.GE.U32.AND P0, PT, R2, R15, PT ;  /* 0x0000000f0200720c */ /* 0x004fe20003f06070 */
[----:B------:R-:W-:Y:S01]  /*01b0*/  BSSY.RECONVERGENT B2, `(.L_x_5) ;  /* 0x000000a000027945 */ /* 0x000fe20003800200 */
[C---:B------:R-:W-:Y:S01]  /*01c0*/  IADD3 R13, PT, PT, R9.reuse, UR4, RZ ;  /* 0x00000004090d7c10 */ /* 0x040fe2000fffe0ff */
[----:B------:R-:W-:Y:S01]  /*01d0*/  HFMA2 R4, -RZ, RZ, 0, 0 ;  /* 0x00000000ff047431 */ /* 0x000fe200000001ff */
[----:B------:R-:W-:Y:S02]  /*01e0*/  LEA R5, R9, R2, 0x3 ;  /* 0x0000000209057211 */ /* 0x000fe400078e18ff */
[----:B0-----:R-:W-:Y:S02]  /*01f0*/  ISETP.GE.OR P0, PT, R13, UR6, P0 ;  /* 0x000000060d007c0c */ /* 0x001fe40008706670 */
[----:B------:R-:W-:-:S11]  /*0200*/  LEA R11, R5, R8, 0x2 ;  /* 0x00000008050b7211 */ /* 0x000fd600078e10ff */
[----:B------:R-:W-:Y:S05]  /*0210*/  @P0 BRA `(.L_x_6) ;  /* 0x00000000000c0947 */ /* 0x000fea0003800000 */
[----:B------:R-:W-:-:S04]  /*0220*/  IMAD R5, R13, R15, R2 ;  /* 0x0000000f0d057224 */ /* 0x000fc800078e0202 */
[----:B---3--:R-:W-:-:S06]  /*0230*/  IMAD.WIDE.U32 R4, R5, 0x4, R6 ;  /* 0x0000000405047825 */ /* 0x008fcc00078e0006 */
[----:B------:R0:W5:Y:S02]  /*0240*/  LDG.E.CONSTANT R4, desc[UR8][R4.64] ;  /* 0x0000000804047981 */ /* 0x000164000c1e9900 */
.L_x_6:
[----:B------:R-:W-:Y:S05]  /*0250*/  BSYNC.RECONVERGENT B2 ;  /* 0x0000000000027941 */ /* 0x000fea0003800200 */
.L_x_5:
[----:B-----5:R1:W-:Y:S02]  /*0260*/  STS [R11], R4 ;  /* 0x000000040b007388 */ /* 0x0203e40000000800 */
.L_x_4:
[----:B0-----:R-:W-:Y:S05]  /*0270*/  BSYNC.RECONVERGENT B1 ;  /* 0x0000000000017941 */ /* 0x001fea0003800200 */
.L_x_3:
[C---:B------:R-:W-:Y:S02]  /*0280*/  ISETP.GE.U32.AND P0, PT, R9.reuse, 0x30, PT ;  /* 0x000000300900780c */ /* 0x040fe40003f06070 */
[----:B------:R-:W-:-:S11]  /*0290*/  IADD3 R9, PT, PT, R9, 0x10, RZ ;  /* 0x0000001009097810 */ /* 0x000fd60007ffe0ff */
[----:B------:R-:W-:Y:S05]  /*02a0*/  @!P0 BRA `(.L_x_7) ;  /* 0xfffffffc00b48947 */ /* 0x000fea000383ffff */
.L_x_2:
[----:B0-----:R-:W-:Y:S05]  /*02b0*/  BSYNC.RECONVERGENT B0 ;  /* 0x0000000000007941 */ /* 0x001fea0003800200 */
.L_x_1:
[----:B------:R-:W-:Y:S01]  /*02c0*/  ISETP.GT.U32.AND P0, PT, R2, 0x3f, PT ;  /* 0x0000003f0200780c */ /* 0x000fe20003f04070 */
[----:B------:R-:W0:Y:S01]  /*02d0*/  LDCU UR6, c[0x0][0x3a0] ;  /* 0x00007400ff0677ac */ /* 0x000e220008000800 */
[----:B------:R-:W-:Y:S02]  /*02e0*/  BSSY.RECONVERGENT B0, `(.L_x_0) ;  /* 0x0000016000007945 */ /* 0x000fe40003800200 */
[----:B------:R-:W-:Y:S01]  /*02f0*/  ISETP.GT.U32.OR P0, PT, R3, 0x7, P0 ;  /* 0x000000070300780c */ /* 0x000fe20000704470 */
[----:B------:R-:W4:-:S12]  /*0300*/  LDCU UR4, c[0x0][0x39c] ;  /* 0x00007380ff0477ac */ /* 0x000f180008000800 */
[----:B------:R-:W-:Y:S05]  /*0310*/  @P0 BRA `(.L_x_8) ;  /* 0x0000000000480947 */ /* 0x000fea0003800000 */
[----:B------:R-:W5:Y:S01]  /*0320*/  S2R R5, SR_CgaCtaId ;  /* 0x0000000000057919 */ /* 0x000f620000008800 */
[----:B-1----:R-:W-:Y:S02]  /*0330*/  MOV R4, 0x400 ;  /* 0x0000040000047802 */ /* 0x002fe40000000f00 */
[----:B---3--:R-:W-:Y:S02]  /*0340*/  MOV R6, R2 ;  /* 0x0000000200067202 */ /* 0x008fe40000000f00 */
[----:B-----5:R-:W-:-:S07]  /*0350*/  LEA R11, R5, R4, 0x18 ;  /* 0x00000004050b7211 */ /* 0x020fce00078ec0ff */
.L_x_9:
[----:B0-----:R-:W-:Y:S01]  /*0360*/  IADD3 R8, PT, PT, R6, UR5, RZ ;  /* 0x0000000506087c10 */ /* 0x001fe2000fffe0ff */
[----:B------:R-:W-:-:S03]  /*0370*/  HFMA2 R7, -RZ, RZ, 0, 0 ;  /* 0x00000000ff077431 */ /* 0x000fc600000001ff */
[----:B----4-:R-:W-:-:S04]  /*0380*/  ISETP.GE.AND P0, PT, R8, UR4, PT ;  /* 0x0000000408007c0c */ /* 0x010fc8000bf06270 */
[----:B0-----:R-:W-:-:S13]  /*0390*/  ISETP.GE.OR P0, PT, R3, UR6, P0 ;  /* 0x0000000603007c0c */ /* 0x001fda0008706670 */
[----:B------:R-:W0:Y:S01]  /*03a0*/  @!P0 LDC.64 R4, c[0x0][0x388] ;  /* 0x0000e200ff048b82 */ /* 0x000e220000000a00 */
[----:B------:R-:W-:-:S04]  /*03b0*/  @!P0 IMAD R9, R3, UR4, R8 ;  /* 0x0000000403098c24 */ /* 0x000fc8000f8e0208 */
[----:B0-----:R-:W-:-:S05]  /*03c0*/  @!P0 IMAD.WIDE R4, R9, 0x4, R4 ;  /* 0x0000000409048825 */ /* 0x001fca00078e0204 */
[----:B------:R-:W3:Y:S01]  /*03d0*/  @!P0 LDG.E.CONSTANT R7, desc[UR8][R4.64] ;  /* 0x0000000804078981 */ /* 0x000ee2000c1e9900 */
[----:B------:R-:W-:Y:S02]  /*03e0*/  LEA R8, R3, R6, 0x6 ;  /* 0x0000000603087211 */ /* 0x000fe400078e30ff */
[----:B------:R-:W-:Y:S02]  /*03f0*/  ISETP.GE.U32.AND P0, PT, R6, 0x30, PT ;  /* 0x000000300600780c */ /* 0x000fe40003f06070 */
[----:B------:R-:W-:Y:S02]  /*0400*/  LEA R8, R8, R11, 0x2 ;  /* 0x0000000b08087211 */ /* 0x000fe400078e10ff */
[----:B------:R-:W-:-:S03]  /*0410*/  IADD3 R6, PT, PT, R6, 0x10, RZ ;  /* 0x0000001006067810 */ /* 0x000fc60007ffe0ff */
[----:B---3--:R0:W-:Y:S06]  /*0420*/  STS [R8+0x1000], R7 ;  /* 0x0010000708007388 */ /* 0x0081ec0000000800 */
[----:B------:R-:W-:Y:S05]  /*0430*/  @!P0 BRA `(.L_x_9) ;  /* 0xfffffffc00c88947 */ /* 0x000fea000383ffff */
.L_x_8:
[----:B0---4-:R-:W-:Y:S05]  /*0440*/  BSYNC.RECONVERGENT B0 ;  /* 0x0000000000007941 */ /* 0x011fea0003800200 */
.L_x_0:
[----:B------:R-:W0:Y:S01]  /*0450*/  LDCU UR4, c[0x0][0x3a0] ;  /* 0x00007400ff0477ac */ /* 0x000e220008000800 */
[----:B------:R-:W-:Y:S01]  /*0460*/  HFMA2 R9, -RZ, RZ, 0, 0 ;  /* 0x00000000ff097431 */ /* 0x000fe200000001ff */
[----:B------:R-:W-:Y:S01]  /*0470*/  CS2R R42, SRZ ;  /* 0x00000000002a7805 */ /* 0x000fe2000001ff00 */
[----:B------:R-:W-:Y:S01]  /*0480*/  HFMA2 R46, -RZ, RZ, 0, 0 ;  /* 0x00000000ff2e7431 */ /* 0x000fe200000001ff */
[----:B------:R-:W-:Y:S02]  /*0490*/  CS2R R36, SRZ ;  /* 0x0000000000247805 */ /* 0x000fe4000001ff00 */
[----:B------:R-:W-:Y:S02]  /*04a0*/  MOV R48, RZ ;  /* 0x000000ff00307202 */ /* 0x000fe40000000f00 */
[----:B------:R-:W-:Y:S02]  /*04b0*/  CS2R R38, SRZ ;  /* 0x0000000000267805 */ /* 0x000fe4000001ff00 */
[----:B------:R-:W-:-:S02]  /*04c0*/  CS2R R44, SRZ ;  /* 0x00000000002c7805 */ /* 0x000fc4000001ff00 */
[----:B------:R-:W-:Y:S02]  /*04d0*/  MOV R27, RZ ;  /* 0x000000ff001b7202 */ /* 0x000fe40000000f00 */
[----:B------:R-:W-:Y:S02]  /*04e0*/  CS2R R40, SRZ ;  /* 0x0000000000287805 */ /* 0x000fe4000001ff00 */
[----:B------:R-:W-:Y:S01]  /*04f0*/  CS2R R24, SRZ ;  /* 0x0000000000187805 */ /* 0x000fe2000001ff00 */
[----:B0-----:R-:W-:Y:S01]  /*0500*/  UISETP.GE.AND UP0, UPT, UR4, 0x1, UPT ;  /* 0x000000010400788c */ /* 0x001fe2000bf06270 */
[----:B------:R-:W-:Y:S08]  /*0510*/  BAR.SYNC.DEFER_BLOCKING 0x0 ;  /* 0x0000000000007b1d */ /* 0x000ff00000010000 */
[----:B------:R-:W-:Y:S05]  /*0520*/  BRA.U !UP0, `(.L_x_10) ;  /* 0x0000000d08b47547 */ /* 0x000fea000b800000 */
[----:B------:R-:W-:Y:S01]  /*0530*/  ISETP.GE.U32.AND P0, PT, R2, 0x40, PT ;  /* 0x000000400200780c */ /* 0x000fe20003f06070 */
[----:B------:R-:W-:Y:S01]  /*0540*/  BSSY.RECONVERGENT B0, `(.L_x_10) ;  /* 0x00000eb000007945 */ /* 0x000fe20003800200 */
[----:B------:R-:W-:Y:S01]  /*0550*/  MOV R42, RZ ;  /* 0x000000ff002a7202 */ /* 0x000fe20000000f00 */
[----:B------:R-:W0:Y:S01]  /*0560*/  LDCU UR10, c[0x0][0x3a0] ;  /* 0x00007400ff0a77ac */ /* 0x000e220008000800 */
[----:B------:R-:W-:Y:S02]  /*0570*/  ISETP.LT.U32.AND P0, PT, R3, 0x8, !P0 ;  /* 0x000000080300780c */ /* 0x000fe40004701070 */
[----:B------:R-:W-:Y:S01]  /*0580*/  CS2R R2, SRZ ;  /* 0x0000000000027805 */ /* 0x000fe2000001ff00 */
[----:B------:R-:W4:Y:S10]  /*0590*/  LDCU UR7, c[0x0][0x398] ;  /* 0x00007300ff0777ac */ /* 0x000f340008000800 */
.L_x_21:
[----:B------:R-:W5:Y:S01]  /*05a0*/  LDCU UR4, c[0x0][0x3a0] ;  /* 0x00007400ff0477ac */ /* 0x000f620008000800 */
[----:B---3--:R-:W3:Y:S01]  /*05b0*/  S2R R6, SR_TID.Y ;  /* 0x0000000000067919 */ /* 0x008ee20000002200 */
[----:B-1----:R-:W-:Y:S01]  /*05c0*/  MOV R11, R3 ;  /* 0x00000003000b7202 */ /* 0x002fe20000000f00 */
[----:B------:R-:W-:Y:S01]  /*05d0*/  BSSY.RECONVERGENT B1, `(.L_x_11) ;  /* 0x0000045000017945 */ /* 0x000fe20003800200 */
[----:B------:R-:W-:Y:S01]  /*05e0*/  IADD3 R3, PT, PT, R3, 0x8, RZ ;  /* 0x0000000803037810 */ /* 0x000fe20007ffe0ff */
[----:B------:R-:W1:Y:S01]  /*05f0*/  S2R R7, SR_TID.X ;  /* 0x0000000000077919 */ /* 0x000e620000002100 */
[----:B-----5:R-:W-:-:S04]  /*0600*/  MOV R34, UR4 ;  /* 0x0000000400227c02 */ /* 0x020fc80008000f00 */
[----:B------:R-:W-:-:S13]  /*0610*/  ISETP.GE.AND P1, PT, R3, R34, PT ;  /* 0x000000220300720c */ /* 0x000fda0003f26270 */
[----:B---3--:R-:W-:Y:S05]  /*0620*/  @P1 BRA `(.L_x_12) ;  /* 0x0000000000fc1947 */ /* 0x008fea0003800000 */
[----:B------:R-:W-:Y:S01]  /*0630*/  ISETP.GT.U32.AND P1, PT, R6, 0x3f, PT ;  /* 0x0000003f0600780c */ /* 0x000fe20003f24070 */
[----:B------:R-:W-:-:S12]  /*0640*/  BSSY.RECONVERGENT B2, `(.L_x_13) ;  /* 0x0000024000027945 */ /* 0x000fd80003800200 */
[----:B------:R-:W-:Y:S05]  /*0650*/  @P1 BRA `(.L_x_14) ;  /* 0x0000000000881947 */ /* 0x000fea0003800000 */
[----:B------:R-:W3:Y:S01]  /*0660*/  S2R R13, SR_CTAID.Y ;  /* 0x00000000000d7919 */ /* 0x000ee20000002600 */
[----:B------:R-:W5:Y:S01]  /*0670*/  S2UR UR6, SR_CgaCtaId ;  /* 0x00000000000679c3 */ /* 0x000f620000008800 */
[-C--:B-1----:R-:W-:Y:S01]  /*0680*/  IADD3 R5, PT, PT, R3, R7.reuse, RZ ;  /* 0x0000000703057210 */ /* 0x082fe20007ffe0ff */
[----:B------:R-:W-:Y:S01]  /*0690*/  UMOV UR4, 0x400 ;  /* 0x0000040000047882 */ /* 0x000fe20000000000 */
[----:B------:R-:W-:Y:S02]  /*06a0*/  LEA R4, R6, R7, 0x3 ;  /* 0x0000000706047211 */ /* 0x000fe400078e18ff */
[----:B------:R-:W-:Y:S02]  /*06b0*/  ISETP.GE.AND P2, PT, R5, R34, PT ;  /* 0x000000220500720c */ /* 0x000fe40003f46270 */
[----:B------:R-:W-:Y:S02]  /*06c0*/  LOP3.LUT R5, R2, 0x1, RZ, 0x3c, !PT ;  /* 0x0000000102057812 */ /* 0x000fe400078e3cff */
[----:B------:R-:W-:-:S02]  /*06d0*/  MOV R12, R6 ;  /* 0x00000006000c7202 */ /* 0x000fc40000000f00 */
[----:B------:R-:W-:Y:S01]  /*06e0*/  LEA R4, R5, R4, 0x9 ;  /* 0x0000000405047211 */ /* 0x000fe200078e48ff */
[----:B-----5:R-:W-:-:S06]  /*06f0*/  ULEA UR4, UR6, UR4, 0x18 ;  /* 0x0000000406047291 */ /* 0x020fcc000f8ec0ff */
[----:B------:R-:W-:Y:S02]  /*0700*/  LEA R10, R4, UR4, 0x2 ;  /* 0x00000004040a7c11 */ /* 0x000fe4000f8e10ff */
[----:B---3--:R-:W-:-:S05]  /*0710*/  LEA R8, R13, R6, 0x6 ;  /* 0x000000060d087211 */ /* 0x008fca00078e30ff */
[----:B------:R-:W-:-:S05]  /*0720*/  IMAD R34, R8, R34, R7 ;  /* 0x0000002208227224 */ /* 0x000fca00078e0207 */
[----:B------:R-:W-:-:S07]  /*0730*/  IADD3 R11, PT, PT, R34, R11, RZ ;  /* 0x0000000b220b7210 */ /* 0x000fce0007ffe0ff */
.L_x_19:
[----:B------:R-:W-:Y:S01]  /*0740*/  ISETP.GT.U32.AND P1, PT, R7, 0x7, PT ;  /* 0x000000070700780c */ /* 0x000fe20003f24070 */
[----:B------:R-:W-:Y:S01]  /*0750*/  BSSY.RECONVERGENT B3, `(.L_x_15) ;  /* 0x000000d000037945 */ /* 0x000fe20003800200 */
[C---:B------:R-:W-:Y:S01]  /*0760*/  ISETP.GE.U32.AND P3, PT, R12.reuse, 0x30, PT ;  /* 0x000000300c00780c */ /* 0x040fe20003f66070 */
[----:B------:R-:W-:-:S10]  /*0770*/  VIADD R12, R12, 0x10 ;  /* 0x000000100c0c7836 */ /* 0x000fd40000000000 */
[----:B-1----:R-:W-:Y:S05]  /*0780*/  @P1 BRA `(.L_x_16) ;  /* 0x0000000000241947 */ /* 0x002fea0003800000 */
[----:B----4-:R-:W-:Y:S01]  /*0790*/  ISETP.GE.OR P1, PT, R8, UR7, P2 ;  /* 0x0000000708007c0c */ /* 0x010fe20009726670 */
[----:B------:R-:W-:Y:S01]  /*07a0*/  BSSY.RECONVERGENT B4, `(.L_x_17) ;  /* 0x0000006000047945 */ /* 0x000fe20003800200 */
[----:B------:R-:W-:-:S11]  /*07b0*/  HFMA2 R5, -RZ, RZ, 0, 0 ;  /* 0x00000000ff057431 */ /* 0x000fd600000001ff */
[----:B------:R-:W-:Y:S05]  /*07c0*/  @P1 BRA `(.L_x_18) ;  /* 0x00000000000c1947 */ /* 0x000fea0003800000 */
[----:B------:R-:W1:Y:S02]  /*07d0*/  LDC.64 R4, c[0x0][0x380] ;  /* 0x0000e000ff047b82 */ /* 0x000e640000000a00 */
[----:B-1----:R-:W-:-:S06]  /*07e0*/  IMAD.WIDE.U32 R4, R11, 0x4, R4 ;  /* 0x000000040b047825 */ /* 0x002fcc00078e0004 */
[----:B------:R1:W5:Y:S02]  /*07f0*/  LDG.E.CONSTANT R5, desc[UR8][R4.64+0x20] ;  /* 0x0000200804057981 */ /* 0x000364000c1e9900 */
.L_x_18:
[----:B0-----:R-:W-:Y:S05]  /*0800*/  BSYNC.RECONVERGENT B4 ;  /* 0x0000000000047941 */ /* 0x001fea0003800200 */
.L_x_17:
[----:B-----5:R3:W-:Y:S02]  /*0810*/  STS [R10], R5 ;  /* 0x000000050a007388 */ /* 0x0207e40000000800 */
.L_x_16:
[----:B0---4-:R-:W-:Y:S05]  /*0820*/  BSYNC.RECONVERGENT B3 ;  /* 0x0000000000037941 */ /* 0x011fea0003800200 */
.L_x_15:
[----:B------:R-:W-:Y:S02]  /*0830*/  MOV R34, UR10 ;  /* 0x0000000a00227c02 */ /* 0x000fe40008000f00 */
[----:B------:R-:W-:Y:S02]  /*0840*/  IADD3 R8, PT, PT, R8, 0x10, RZ ;  /* 0x0000001008087810 */ /* 0x000fe40007ffe0ff */
[----:B---3--:R-:W-:Y:S02]  /*0850*/  IADD3 R10, PT, PT, R10, 0x200, RZ ;  /* 0x000002000a0a7810 */ /* 0x008fe40007ffe0ff */
[----:B------:R-:W-:Y:S01]  /*0860*/  LEA R11, R34, R11, 0x4 ;  /* 0x0000000b220b7211 */ /* 0x000fe200078e20ff */
[----:B------:R-:W-:Y:S06]  /*0870*/  @!P3 BRA `(.L_x_19) ;  /* 0xfffffffc00b0b947 */ /* 0x000fec000383ffff */
.L_x_14:
[----:B0---4-:R-:W-:Y:S05]  /*0880*/  BSYNC.RECONVERGENT B2 ;  /* 0x0000000000027941 */ /* 0x011fea0003800200 */
.L_x_13:
[----:B------:R-:W-:Y:S05]  /*0890*/  @!P0 BRA `(.L_x_12) ;  /* 0x0000000000608947 */ /* 0x000fea0003800000 */
[----:B------:R-:W0:Y:S01]  /*08a0*/  S2R R11, SR_CgaCtaId ;  /* 0x00000000000b7919 */ /* 0x000e220000008800 */
[----:B------:R-:W3:Y:S01]  /*08b0*/  LDC R17, c[0x0][0x39c] ;  /* 0x0000e700ff117b82 */ /* 0x000ee20000000800 */
[----:B-1----:R-:W-:Y:S02]  /*08c0*/  SHF.L.U32 R4, R2, 0x9, RZ ;  /* 0x0000000902047819 */ /* 0x002fe400000006ff */
[----:B------:R-:W-:Y:S02]  /*08d0*/  MOV R8, 0x400 ;  /* 0x0000040000087802 */ /* 0x000fe40000000f00 */
[----:B------:R-:W-:Y:S02]  /*08e0*/  LOP3.LUT R5, R4, 0x200, RZ, 0x3c, !PT ;  /* 0x0000020004057812 */ /* 0x000fe400078e3cff */
[----:B------:R-:W-:Y:S01]  /*08f0*/  IADD3 R13, PT, PT, R3, R6, RZ ;  /* 0x00000006030d7210 */ /* 0x000fe20007ffe0ff */
[----:B------:R-:W1:Y:S01]  /*0900*/  LDC R34, c[0x0][0x3a0] ;  /* 0x0000e800ff227b82 */ /* 0x000e620000000800 */
[----:B--2---:R-:W-:-:S02]  /*0910*/  LEA R15, R6, R5, 0x6 ;  /* 0x00000005060f7211 */ /* 0x004fc400078e30ff */
[----:B0-----:R-:W-:Y:S02]  /*0920*/  LEA R12, R11, R8, 0x18 ;  /* 0x000000080b0c7211 */ /* 0x001fe400078ec0ff */
[----:B------:R-:W-:-:S07]  /*0930*/  MOV R8, R7 ;  /* 0x0000000700087202 */ /* 0x000fce0000000f00 */
.L_x_20:
[----:B0-----:R-:W-:-:S04]  /*0940*/  IADD3 R10, PT, PT, R8, UR5, RZ ;  /* 0x00000005080a7c10 */ /* 0x001fc8000fffe0ff */
[----:B---3--:R-:W-:-:S04]  /*0950*/  ISETP.GE.AND P1, PT, R10, R17, PT ;  /* 0x000000110a00720c */ /* 0x008fc80003f26270 */
[----:B-1----:R-:W-:-:S13]  /*0960*/  ISETP.GE.OR P1, PT, R13, R34, P1 ;  /* 0x000000220d00720c */ /* 0x002fda0000f26670 */
[----:B------:R-:W0:Y:S01]  /*0970*/  @!P1 LDC.64 R4, c[0x0][0x388] ;  /* 0x0000e200ff049b82 */ /* 0x000e220000000a00 */
[----:B------:R-:W-:Y:S02]  /*0980*/  @!P1 IMAD R11, R13, R17, R10 ;  /* 0x000000110d0b9224 */ /* 0x000fe400078e020a */
[----:B------:R-:W-:Y:S02]  /*0990*/  HFMA2 R10, -RZ, RZ, 0, 0 ;  /* 0x00000000ff0a7431 */ /* 0x000fe400000001ff */
[----:B0-----:R-:W-:-:S05]  /*09a0*/  @!P1 IMAD.WIDE R4, R11, 0x4, R4 ;  /* 0x000000040b049825 */ /* 0x001fca00078e0204 */
[----:B------:R-:W2:Y:S01]  /*09b0*/  @!P1 LDG.E.CONSTANT R10, desc[UR8][R4.64] ;  /* 0x00000008040a9981 */ /* 0x000ea2000c1e9900 */
[----:B------:R-:W-:Y:S02]  /*09c0*/  IADD3 R11, PT, PT, R15, R8, RZ ;  /* 0x000000080f0b7210 */ /* 0x000fe40007ffe0ff */
[C---:B------:R-:W-:Y:S02]  /*09d0*/  ISETP.GE.U32.AND P1, PT, R8.reuse, 0x30, PT ;  /* 0x000000300800780c */ /* 0x040fe40003f26070 */
[----:B------:R-:W-:Y:S02]  /*09e0*/  LEA R11, R11, R12, 0x2 ;  /* 0x0000000c0b0b7211 */ /* 0x000fe400078e10ff */
[----:B------:R-:W-:-:S03]  /*09f0*/  IADD3 R8, PT, PT, R8, 0x10, RZ ;  /* 0x0000001008087810 */ /* 0x000fc60007ffe0ff */
[----:B--2---:R0:W-:Y:S06]  /*0a00*/  STS [R11+0x1000], R10 ;  /* 0x0010000a0b007388 */ /* 0x0041ec0000000800 */
[----:B------:R-:W-:Y:S05]  /*0a10*/  @!P1 BRA `(.L_x_20) ;  /* 0xfffffffc00c89947 */ /* 0x000fea000383ffff */
.L_x_12:
[----:B0---4-:R-:W-:Y:S05]  /*0a20*/  BSYNC.RECONVERGENT B1 ;  /* 0x0000000000017941 */ /* 0x011fea0003800200 */
.L_x_11:
[----:B------:R-:W0:Y:S01]  /*0a30*/  S2UR UR6, SR_CgaCtaId ;  /* 0x00000000000679c3 */ /* 0x000e220000008800 */
[----:B------:R-:W-:Y:S01]  /*0a40*/  SHF.L.U32 R33, R2, 0x9, RZ ;  /* 0x0000000902217819 */ /* 0x000fe200000006ff */
[----:B------:R-:W-:Y:S01]  /*0a50*/  UMOV UR4, 0x400 ;  /* 0x0000040000047882 */ /* 0x000fe20000000000 */
[----:B------:R-:W-:Y:S02]  /*0a60*/  ISETP.GE.AND P1, PT, R3, R34, PT ;  /* 0x000000220300720c */ /* 0x000fe40003f26270 */
[-C--:B------:R-:W-:Y:S02]  /*0a70*/  LEA R35, R6, R33.reuse, 0x5 ;  /* 0x0000002106237211 */ /* 0x080fe400078e28ff */
[----:B-1----:R-:W-:Y:S02]  /*0a80*/  LEA R33, R7, R33, 0x2 ;  /* 0x0000002107217211 */ /* 0x002fe400078e10ff */
[----:B------:R-:W-:Y:S01]  /*0a90*/  LOP3.LUT R2, R2, 0x1, RZ, 0x3c, !PT ;  /* 0x0000000102027812 */ /* 0x000fe200078e3cff */
[----:B0-----:R-:W-:-:S06]  /*0aa0*/  ULEA UR4, UR6, UR4, 0x18 ;  /* 0x0000000406047291 */ /* 0x001fcc000f8ec0ff */
[----:B------:R-:W-:Y:S02]  /*0ab0*/  LEA R35, R35, UR4, 0x2 ;  /* 0x0000000423237c11 */ /* 0x000fe4000f8e10ff */
[----:B------:R-:W-:-:S03]  /*0ac0*/  LEA R33, R33, UR4, 0x2 ;  /* 0x0000000421217c11 */ /* 0x000fc6000f8e10ff */
[----:B------:R-:W-:Y:S04]  /*0ad0*/  LDS.128 R20, [R35] ;  /* 0x0000000023147984 */ /* 0x000fe80000000c00 */
[----:B------:R-:W0:Y:S04]  /*0ae0*/  LDS.128 R16, [R33+0x1000] ;  /* 0x0010000021107984 */ /* 0x000e280000000c00 */
[----:B--2---:R-:W1:Y:S04]  /*0af0*/  LDS.128 R12, [R35+0x20] ;  /* 0x00002000230c7984 */ /* 0x004e680000000c00 */
[----:B------:R-:W2:Y:S01]  /*0b00*/  LDS.128 R4, [R35+0x40] ;  /* 0x0000400023047984 */ /* 0x000ea20000000c00 */
[C---:B0-----:R-:W-:Y:S01]  /*0b10*/  FFMA R28, R20.reuse, R16, R9 ;  /* 0x00000010141c7223 */ /* 0x041fe20000000009 */
[----:B------:R-:W-:-:S02]  /*0b20*/  FFMA R38, R20, R17, R38 ;  /* 0x0000001114267223 */ /* 0x000fc40000000026 */
[----:B------:R-:W0:Y:S01]  /*0b30*/  LDS.128 R8, [R35+0x60] ;  /* 0x0000600023087984 */ /* 0x000e220000000c00 */
[C---:B------:R-:W-:Y:S01]  /*0b40*/  FFMA R45, R20.reuse, R18, R45 ;  /* 0x00000012142d7223 */ /* 0x040fe2000000002d */
[----:B------:R-:W-:Y:S01]  /*0b50*/  FFMA R36, R20, R19, R36 ;  /* 0x0000001314247223 */ /* 0x000fe20000000024 */
[C---:B-1----:R-:W-:Y:S01]  /*0b60*/  FFMA R50, R12.reuse, R16, R39 ;  /* 0x000000100c327223 */ /* 0x042fe20000000027 */
[CC--:B------:R-:W-:Y:S01]  /*0b70*/  FFMA R48, R12.reuse, R17.reuse, R48 ;  /* 0x000000110c307223 */ /* 0x0c0fe20000000030 */
[----:B------:R-:W-:Y:S01]  /*0b80*/  FFMA R37, R12, R18, R37 ;  /* 0x000000120c257223 */ /* 0x000fe20000000025 */
[C---:B--2---:R-:W-:Y:S01]  /*0b90*/  FFMA R20, R4.reuse, R16, R27 ;  /* 0x0000001004147223 */ /* 0x044fe2000000001b */
[C---:B------:R-:W-:Y:S01]  /*0ba0*/  FFMA R40, R4.reuse, R17, R40 ;  /* 0x0000001104287223 */ /* 0x040fe20000000028 */
[C---:B------:R-:W-:Y:S01]  /*0bb0*/  FFMA R41, R4.reuse, R18, R41 ;  /* 0x0000001204297223 */ /* 0x040fe20000000029 */
[-C--:B------:R-:W-:Y:S01]  /*0bc0*/  FFMA R44, R4, R19.reuse, R44 ;  /* 0x00000013042c7223 */ /* 0x080fe2000000002c */
[----:B------:R-:W-:Y:S01]  /*0bd0*/  FFMA R42, R12, R19, R42 ;  /* 0x000000130c2a7223 */ /* 0x000fe2000000002a */
[C---:B0-----:R-:W-:Y:S01]  /*0be0*/  FFMA R16, R8.reuse, R16, R25 ;  /* 0x0000001008107223 */ /* 0x041fe20000000019 */
[C---:B------:R-:W-:Y:S01]  /*0bf0*/  FFMA R4, R8.reuse, R17, R24 ;  /* 0x0000001108047223 */ /* 0x040fe20000000018 */
[C---:B------:R-:W-:Y:S01]  /*0c00*/  FFMA R43, R8.reuse, R18, R43 ;  /* 0x00000012082b7223 */ /* 0x040fe2000000002b */
[----:B------:R-:W0:Y:S01]  /*0c10*/  LDS.128 R24, [R33+0x1100] ;  /* 0x0011000021187984 */ /* 0x000e220000000c00 */
[----:B------:R-:W-:Y:S01]  /*0c20*/  FFMA R46, R8, R19, R46 ;  /* 0x00000013082e7223 */ /* 0x000fe2000000002e */
[-C--:B0-----:R-:W-:Y:S01]  /*0c30*/  FFMA R47, R21, R24.reuse, R28 ;  /* 0x00000018152f7223 */ /* 0x081fe2000000001c */
[C---:B------:R-:W-:Y:S01]  /*0c40*/  FFMA R39, R13.reuse, R24, R50 ;  /* 0x000000180d277223 */ /* 0x040fe20000000032 */
[----:B------:R-:W0:Y:S01]  /*0c50*/  LDS.128 R28, [R33+0x1200] ;  /* 0x00120000211c7984 */ /* 0x000e220000000c00 */
[C---:B------:R-:W-:Y:S01]  /*0c60*/  FFMA R12, R13.reuse, R25, R48 ;  /* 0x000000190d0c7223 */ /* 0x040fe20000000030 */
[C---:B------:R-:W-:Y:S01]  /*0c70*/  FFMA R37, R13.reuse, R26, R37 ;  /* 0x0000001a0d257223 */ /* 0x040fe20000000025 */
[----:B------:R-:W-:Y:S01]  /*0c80*/  FFMA R42, R13, R27, R42 ;  /* 0x0000001b0d2a7223 */ /* 0x000fe2000000002a */
[----:B------:R-:W-:Y:S01]  /*0c90*/  FFMA R13, R9, R24, R16 ;  /* 0x00000018090d7223 */ /* 0x000fe20000000010 */
[C---:B------:R-:W-:Y:S01]  /*0ca0*/  FFMA R38, R21.reuse, R25, R38 ;  /* 0x0000001915267223 */ /* 0x040fe20000000026 */
[----:B------:R-:W1:Y:S01]  /*0cb0*/  LDS.128 R16, [R33+0x1300] ;  /* 0x0013000021107984 */ /* 0x000e620000000c00 */
[C---:B------:R-:W-:Y:S01]  /*0cc0*/  FFMA R45, R21.reuse, R26, R45 ;  /* 0x0000001a152d7223 */ /* 0x040fe2000000002d */
[----:B------:R-:W-:Y:S01]  /*0cd0*/  FFMA R36, R21, R27, R36 ;  /* 0x0000001b15247223 */ /* 0x000fe20000000024 */
[C---:B------:R-:W-:Y:S01]  /*0ce0*/  FFMA R21, R5.reuse, R24, R20 ;  /* 0x0000001805157223 */ /* 0x040fe20000000014 */
[C---:B------:R-:W-:Y:S01]  /*0cf0*/  FFMA R40, R5.reuse, R25, R40 ;  /* 0x0000001905287223 */ /* 0x040fe20000000028 */
[CC--:B------:R-:W-:Y:S01]  /*0d00*/  FFMA R41, R5.reuse, R26.reuse, R41 ;  /* 0x0000001a05297223 */ /* 0x0c0fe20000000029 */
[----:B------:R-:W-:Y:S01]  /*0d10*/  FFMA R44, R5, R27, R44 ;  /* 0x0000001b052c7223 */ /* 0x000fe2000000002c */
[C---:B------:R-:W-:Y:S01]  /*0d20*/  FFMA R4, R9.reuse, R25, R4 ;  /* 0x0000001909047223 */ /* 0x040fe20000000004 */
[C---:B------:R-:W-:Y:S01]  /*0d30*/  FFMA R43, R9.reuse, R26, R43 ;  /* 0x0000001a092b7223 */ /* 0x040fe2000000002b */
[----:B------:R-:W-:-:S02]  /*0d40*/  FFMA R46, R9, R27, R46 ;  /* 0x0000001b092e7223 */ /* 0x000fc4000000002e */
[----:B------:R-:W-:Y:S01]  /*0d50*/  LDS.128 R24, [R35+0x10] ;  /* 0x0000100023187984 */ /* 0x000fe20000000c00 */
[C---:B0-----:R-:W-:Y:S01]  /*0d60*/  FFMA R20, R22.reuse, R28, R47 ;  /* 0x0000001c16147223 */ /* 0x041fe2000000002f */
[C---:B------:R-:W-:Y:S01]  /*0d70*/  FFMA R38, R22.reuse, R29, R38 ;  /* 0x0000001d16267223 */ /* 0x040fe20000000026 */
[C---:B------:R-:W-:Y:S01]  /*0d80*/  FFMA R5, R22.reuse, R30, R45 ;  /* 0x0000001e16057223 */ /* 0x040fe2000000002d */
[----:B------:R-:W-:Y:S01]  /*0d90*/  FFMA R36, R22, R31, R36 ;  /* 0x0000001f16247223 */ /* 0x000fe20000000024 */
[-C--:B------:R-:W-:Y:S01]  /*0da0*/  FFMA R12, R14, R29.reuse, R12 ;  /* 0x0000001d0e0c7223 */ /* 0x080fe2000000000c */
[-C--:B------:R-:W-:Y:S01]  /*0db0*/  FFMA R40, R6, R29.reuse, R40 ;  /* 0x0000001d06287223 */ /* 0x080fe20000000028 */
[----:B------:R-:W-:Y:S01]  /*0dc0*/  FFMA R4, R10, R29, R4 ;  /* 0x0000001d0a047223 */ /* 0x000fe20000000004 */
[C---:B------:R-:W-:Y:S01]  /*0dd0*/  FFMA R8, R6.reuse, R28, R21 ;  /* 0x0000001c06087223 */ /* 0x040fe20000000015 */
[C---:B-1----:R-:W-:Y:S01]  /*0de0*/  FFMA R9, R23.reuse, R16, R20 ;  /* 0x0000001017097223 */ /* 0x042fe20000000014 */
[C---:B------:R-:W-:Y:S01]  /*0df0*/  FFMA R38, R23.reuse, R17, R38 ;  /* 0x0000001117267223 */ /* 0x040fe20000000026 */
[C---:B------:R-:W-:Y:S01]  /*0e00*/  FFMA R29, R23.reuse, R18, R5 ;  /* 0x00000012171d7223 */ /* 0x040fe20000000005 */
[----:B------:R-:W-:Y:S01]  /*0e10*/  FFMA R36, R23, R19, R36 ;  /* 0x0000001317247223 */ /* 0x000fe20000000024 */
[C---:B------:R-:W-:Y:S01]  /*0e20*/  FFMA R41, R6.reuse, R30, R41 ;  /* 0x0000001e06297223 */ /* 0x040fe20000000029 */
[----:B------:R-:W0:Y:S01]  /*0e30*/  LDS.128 R20, [R33+0x1400] ;  /* 0x0014000021147984 */ /* 0x000e220000000c00 */
[-C--:B------:R-:W-:Y:S01]  /*0e40*/  FFMA R44, R6, R31.reuse, R44 ;  /* 0x0000001f062c7223 */ /* 0x080fe2000000002c */
[C---:B------:R-:W-:Y:S01]  /*0e50*/  FFMA R48, R14.reuse, R28, R39 ;  /* 0x0000001c0e307223 */ /* 0x040fe20000000027 */
[C---:B------:R-:W-:Y:S01]  /*0e60*/  FFMA R37, R14.reuse, R30, R37 ;  /* 0x0000001e0e257223 */ /* 0x040fe20000000025 */
[-C--:B------:R-:W-:Y:S01]  /*0e70*/  FFMA R42, R14, R31.reuse, R42 ;  /* 0x0000001f0e2a7223 */ /* 0x080fe2000000002a */
[C---:B------:R-:W-:Y:S01]  /*0e80*/  FFMA R6, R10.reuse, R28, R13 ;  /* 0x0000001c0a067223 */ /* 0x040fe2000000000d */
[C---:B------:R-:W-:Y:S01]  /*0e90*/  FFMA R43, R10.reuse, R30, R43 ;  /* 0x0000001e0a2b7223 */ /* 0x040fe2000000002b */
[----:B------:R-:W-:Y:S01]  /*0ea0*/  FFMA R46, R10, R31, R46 ;  /* 0x0000001f0a2e7223 */ /* 0x000fe2000000002e */
[C---:B------:R-:W-:Y:S01]  /*0eb0*/  FFMA R39, R15.reuse, R16, R48 ;  /* 0x000000100f277223 */ /* 0x040fe20000000030 */
[C---:B------:R-:W-:Y:S01]  /*0ec0*/  FFMA R28, R15.reuse, R17, R12 ;  /* 0x000000110f1c7223 */ /* 0x040fe2000000000c */
[C---:B------:R-:W-:Y:S01]  /*0ed0*/  FFMA R37, R15.reuse, R18, R37 ;  /* 0x000000120f257223 */ /* 0x040fe20000000025 */
[----:B------:R-:W-:Y:S01]  /*0ee0*/  FFMA R42, R15, R19, R42 ;  /* 0x000000130f2a7223 */ /* 0x000fe2000000002a */
[C---:B------:R-:W-:Y:S01]  /*0ef0*/  FFMA R45, R7.reuse, R16, R8 ;  /* 0x00000010072d7223 */ /* 0x040fe20000000008 */
[C---:B------:R-:W-:Y:S01]  /*0f00*/  FFMA R40, R7.reuse, R17, R40 ;  /* 0x0000001107287223 */ /* 0x040fe20000000028 */
[C---:B------:R-:W-:Y:S01]  /*0f10*/  FFMA R41, R7.reuse, R18, R41 ;  /* 0x0000001207297223 */ /* 0x040fe20000000029 */
[----:B------:R-:W-:Y:S01]  /*0f20*/  FFMA R44, R7, R19, R44 ;  /* 0x00000013072c7223 */ /* 0x000fe2000000002c */
[----:B------:R-:W1:Y:S01]  /*0f30*/  LDS.128 R12, [R35+0x30] ;  /* 0x00003000230c7984 */ /* 0x000e620000000c00 */
[C---:B------:R-:W-:Y:S01]  /*0f40*/  FFMA R31, R11.reuse, R16, R6 ;  /* 0x000000100b1f7223 */ /* 0x040fe20000000006 */
[C---:B------:R-:W-:Y:S01]  /*0f50*/  FFMA R30, R11.reuse, R17, R4 ;  /* 0x000000110b1e7223 */ /* 0x040fe20000000004 */
[C---:B------:R-:W-:Y:S01]  /*0f60*/  FFMA R43, R11.reuse, R18, R43 ;  /* 0x000000120b2b7223 */ /* 0x040fe2000000002b */
[----:B------:R-:W2:Y:S01]  /*0f70*/  LDS.128 R4, [R35+0x50] ;  /* 0x0000500023047984 */ /* 0x000ea20000000c00 */
[----:B------:R-:W-:-:S03]  /*0f80*/  FFMA R46, R11, R19, R46 ;  /* 0x000000130b2e7223 */ /* 0x000fc6000000002e */
[----:B------:R-:W3:Y:S01]  /*0f90*/  LDS.128 R16, [R33+0x1500] ;  /* 0x0015000021107984 */ /* 0x000ee20000000c00 */
[C---:B0-----:R-:W-:Y:S01]  /*0fa0*/  FFMA R34, R24.reuse, R20, R9 ;  /* 0x0000001418227223 */ /* 0x041fe20000000009 */
[C---:B------:R-:W-:Y:S02]  /*0fb0*/  FFMA R38, R24.reuse, R21, R38 ;  /* 0x0000001518267223 */ /* 0x040fe40000000026 */
[----:B------:R0:W4:Y:S01]  /*0fc0*/  LDS.128 R8, [R35+0x70] ;  /* 0x0000700023087984 */ /* 0x0001220000000c00 */
[C---:B------:R-:W-:Y:S01]  /*0fd0*/  FFMA R29, R24.reuse, R22, R29 ;  /* 0x00000016181d7223 */ /* 0x040fe2000000001d */
[----:B------:R-:W-:Y:S01]  /*0fe0*/  FFMA R36, R24, R23, R36 ;  /* 0x0000001718247223 */ /* 0x000fe20000000024 */
[C---:B-1----:R-:W-:Y:S01]  /*0ff0*/  FFMA R24, R12.reuse, R20, R39 ;  /* 0x000000140c187223 */ /* 0x042fe20000000027 */
[C---:B------:R-:W-:Y:S01]  /*1000*/  FFMA R28, R12.reuse, R21, R28 ;  /* 0x000000150c1c7223 */ /* 0x040fe2000000001c */
[C---:B------:R-:W-:Y:S01]  /*1010*/  FFMA R37, R12.reuse, R22, R37 ;  /* 0x000000160c257223 */ /* 0x040fe20000000025 */
[----:B------:R-:W-:Y:S01]  /*1020*/  FFMA R42, R12, R23, R42 ;  /* 0x000000170c2a7223 */ /* 0x000fe2000000002a */
[C---:B--2---:R-:W-:Y:S01]  /*1030*/  FFMA R12, R4.reuse, R20, R45 ;  /* 0x00000014040c7223 */ /* 0x044fe2000000002d */
[C---:B------:R-:W-:Y:S01]  /*1040*/  FFMA R40, R4.reuse, R21, R40 ;  /* 0x0000001504287223 */ /* 0x040fe20000000028 */
[C---:B------:R-:W-:Y:S01]  /*1050*/  FFMA R41, R4.reuse, R22, R41 ;  /* 0x0000001604297223 */ /* 0x040fe20000000029 */
[----:B------:R-:W-:Y:S01]  /*1060*/  FFMA R44, R4, R23, R44 ;  /* 0x00000017042c7223 */ /* 0x000fe2000000002c */
[C---:B---3--:R-:W-:Y:S01]  /*1070*/  FFMA R39, R25.reuse, R18, R29 ;  /* 0x0000001219277223 */ /* 0x048fe2000000001d */
[CC--:B0-----:R-:W-:Y:S01]  /*1080*/  FFMA R35, R25.reuse, R16.reuse, R34 ;  /* 0x0000001019237223 */ /* 0x0c1fe20000000022 */
[C---:B------:R-:W-:Y:S01]  /*1090*/  FFMA R38, R25.reuse, R17, R38 ;  /* 0x0000001119267223 */ /* 0x040fe20000000026 */
[-C--:B------:R-:W-:Y:S01]  /*10a0*/  FFMA R36, R25, R19.reuse, R36 ;  /* 0x0000001319247223 */ /* 0x080fe20000000024 */
[C---:B------:R-:W-:Y:S01]  /*10b0*/  FFMA R25, R13.reuse, R16, R24 ;  /* 0x000000100d197223 */ /* 0x040fe20000000018 */
[CC--:B------:R-:W-:Y:S01]  /*10c0*/  FFMA R37, R13.reuse, R18.reuse, R37 ;  /* 0x000000120d257223 */ /* 0x0c0fe20000000025 */
[----:B------:R-:W-:Y:S01]  /*10d0*/  FFMA R42, R13, R19, R42 ;  /* 0x000000130d2a7223 */ /* 0x000fe2000000002a */
[C---:B------:R-:W-:Y:S01]  /*10e0*/  FFMA R40, R5.reuse, R17, R40 ;  /* 0x0000001105287223 */ /* 0x040fe20000000028 */
[C---:B------:R-:W-:Y:S01]  /*10f0*/  FFMA R41, R5.reuse, R18, R41 ;  /* 0x0000001205297223 */ /* 0x040fe20000000029 */
[----:B------:R-:W-:Y:S01]  /*1100*/  FFMA R44, R5, R19, R44 ;  /* 0x00000013052c7223 */ /* 0x000fe2000000002c */
[C---:B----4-:R-:W-:Y:S01]  /*1110*/  FFMA R4, R8.reuse, R20, R31 ;  /* 0x0000001408047223 */ /* 0x050fe2000000001f */
[C---:B------:R-:W-:Y:S01]  /*1120*/  FFMA R48, R8.reuse, R21, R30 ;  /* 0x0000001508307223 */ /* 0x040fe2000000001e */
[C---:B------:R-:W-:Y:S01]  /*1130*/  FFMA R43, R8.reuse, R22, R43 ;  /* 0x00000016082b7223 */ /* 0x040fe2000000002b */
[----:B------:R-:W-:Y:S01]  /*1140*/  FFMA R46, R8, R23, R46 ;  /* 0x00000017082e7223 */ /* 0x000fe2000000002e */
[-C--:B------:R-:W-:Y:S01]  /*1150*/  FFMA R8, R13, R17.reuse, R28 ;  /* 0x000000110d087223 */ /* 0x080fe2000000001c */
[----:B------:R-:W0:Y:S01]  /*1160*/  LDS.128 R20, [R33+0x1600] ;  /* 0x0016000021147984 */ /* 0x000e220000000c00 */
[-C--:B------:R-:W-:Y:S01]  /*1170*/  FFMA R13, R5, R16.reuse, R12 ;  /* 0x00000010050d7223 */ /* 0x080fe2000000000c */
[C---:B------:R-:W-:Y:S01]  /*1180*/  FFMA R5, R9.reuse, R16, R4 ;  /* 0x0000001009057223 */ /* 0x040fe20000000004 */
[C---:B------:R-:W-:Y:S01]  /*1190*/  FFMA R48, R9.reuse, R17, R48 ;  /* 0x0000001109307223 */ /* 0x040fe20000000030 */
[----:B------:R-:W1:Y:S01]  /*11a0*/  LDS.128 R28, [R33+0x1700] ;  /* 0x00170000211c7984 */ /* 0x000e620000000c00 */
[C---:B------:R-:W-:Y:S01]  /*11b0*/  FFMA R43, R9.reuse, R18, R43 ;  /* 0x00000012092b7223 */ /* 0x040fe2000000002b */
[----:B------:R-:W-:Y:S01]  /*11c0*/  FFMA R46, R9, R19, R46 ;  /* 0x00000013092e7223 */ /* 0x000fe2000000002e */
[C---:B0-----:R-:W-:Y:S01]  /*11d0*/  FFMA R12, R14.reuse, R20, R25 ;  /* 0x000000140e0c7223 */ /* 0x041fe20000000019 */
        /* <DEDUP_REMOVED lines=15> */
[C---:B-1----:R-:W-:Y:S01]  /*12d0*/  FFMA R9, R27.reuse, R28, R4 ;  /* 0x0000001c1b097223 */ /* 0x042fe20000000004 */
        /* <DEDUP_REMOVED lines=15> */
[----:B------:R-:W-:Y:S06]  /*13d0*/  BAR.SYNC.DEFER_BLOCKING 0x0 ;  /* 0x0000000000007b1d */ /* 0x000fec0000010000 */
[----:B------:R-:W-:Y:S05]  /*13e0*/  @!P1 BRA `(.L_x_21) ;  /* 0xfffffff0006c9947 */ /* 0x000fea000383ffff */
[----:B------:R-:W-:Y:S05]  /*13f0*/  BSYNC.RECONVERGENT B0 ;  /* 0x0000000000007941 */ /* 0x000fea0003800200 */
.L_x_10:
[----:B------:R-:W0:Y:S02]  /*1400*/  LDCU UR4, c[0x0][0x3a8] ;  /* 0x00007500ff0477ac */ /* 0x000e240008000800 */
[----:B0-----:R-:W-:-:S13]  /*1410*/  FSETP.NEU.AND P0, PT, RZ, UR4, PT ;  /* 0x00000004ff007c0b */ /* 0x001fda000bf0d000 */
[----:B------:R-:W-:Y:S05]  /*1420*/  @!P0 BRA `(.L_x_22) ;  /* 0x0000000c001c8947 */ /* 0x000fea0003800000 */
[----:B------:R-:W0:Y:S01]  /*1430*/  LDCU UR5, c[0x0][0x398] ;  /* 0x00007300ff0577ac */ /* 0x000e220008000800 */
[----:B------:R-:W-:Y:S01]  /*1440*/  BSSY.RECONVERGENT B0, `(.L_x_23) ;  /* 0x0000030000007945 */ /* 0x000fe20003800200 */
[----:B0-----:R-:W-:-:S13]  /*1450*/  ISETP.GE.AND P0, PT, R32, UR5, PT ;  /* 0x0000000520007c0c */ /* 0x001fda000bf06270 */
[----:B------:R-:W-:Y:S05]  /*1460*/  @P0 BRA `(.L_x_24) ;  /* 0x0000000000b40947 */ /* 0x000fea0003800000 */
[----:B------:R-:W0:Y:S01]  /*1470*/  LDC R13, c[0x0][0x39c] ;  /* 0x0000e700ff0d7b82 */ /* 0x000e220000000800 */
[----:B------:R-:W4:Y:S01]  /*1480*/  LDCU.64 UR6, c[0x0][0x390] ;  /* 0x00007200ff0677ac */ /* 0x000f220008000a00 */
[-C--:B0-----:R-:W-:Y:S01]  /*1490*/  ISETP.GE.AND P0, PT, R0, R13.reuse, PT ;  /* 0x0000000d0000720c */ /* 0x081fe20003f06270 */
[----:B------:R-:W-:-:S12]  /*14a0*/  IMAD R5, R32, R13, RZ ;  /* 0x0000000d20057224 */ /* 0x000fd800078e02ff */
[----:B------:R-:W0:Y:S01]  /*14b0*/  @!P0 LDC.64 R2, c[0x0][0x390] ;  /* 0x0000e400ff028b82 */ /* 0x000e220000000a00 */
[----:B---3--:R-:W-:-:S07]  /*14c0*/  @!P0 IMAD.IADD R7, R0, 0x1, R5 ;  /* 0x0000000100078824 */ /* 0x008fce00078e0205 */
[----:B-1----:R-:W1:Y:S01]  /*14d0*/  @!P0 LDC R11, c[0x0][0x3a4] ;  /* 0x0000e900ff0b8b82 */ /* 0x002e620000000800 */
[----:B0-----:R-:W-:-:S05]  /*14e0*/  @!P0 IMAD.WIDE R2, R7, 0x4, R2 ;  /* 0x0000000407028825 */ /* 0x001fca00078e0202 */
[----:B------:R-:W3:Y:S01]  /*14f0*/  @!P0 LDG.E R4, desc[UR8][R2.64] ;  /* 0x0000000802048981 */ /* 0x000ee2000c1e1900 */
[----:B------:R-:W-:Y:S01]  /*1500*/  IADD3 R6, PT, PT, R0, 0x1, RZ ;  /* 0x0000000100067810 */ /* 0x000fe20007ffe0ff */
[----:B------:R-:W-:Y:S01]  /*1510*/  BSSY.RECONVERGENT B1, `(.L_x_25) ;  /* 0x0000014000017945 */ /* 0x000fe20003800200 */
[----:B------:R-:W-:Y:S02]  /*1520*/  SHF.R.S32.HI R8, RZ, 0x1f, R0 ;  /* 0x0000001fff087819 */ /* 0x000fe40000011400 */
[----:B------:R-:W-:Y:S02]  /*1530*/  ISETP.GE.AND P1, PT, R6, R13, PT ;  /* 0x0000000d0600720c */ /* 0x000fe40003f26270 */
[C---:B------:R-:W-:Y:S02]  /*1540*/  IADD3 R10, P3, PT, R0.reuse, R5, RZ ;  /* 0x00000005000a7210 */ /* 0x040fe40007f7e0ff */
[----:B------:R-:W-:Y:S02]  /*1550*/  IADD3 R7, PT, PT, R0, 0x2, RZ ;  /* 0x0000000200077810 */ /* 0x000fe40007ffe0ff */
[----:B------:R-:W-:-:S02]  /*1560*/  LEA.HI.X.SX32 R5, R5, R8, 0x1, P3 ;  /* 0x0000000805057211 */ /* 0x000fc400018f0eff */
[----:B------:R-:W-:Y:S02]  /*1570*/  ISETP.GE.AND P2, PT, R7, R13, PT ;  /* 0x0000000d0700720c */ /* 0x000fe40003f46270 */
[----:B------:R-:W-:-:S04]  /*1580*/  IADD3 R7, PT, PT, R0, 0x3, RZ ;  /* 0x0000000300077810 */ /* 0x000fc80007ffe0ff */
[----:B------:R-:W-:Y:S01]  /*1590*/  ISETP.GE.AND P3, PT, R7, R13, PT ;  /* 0x0000000d0700720c */ /* 0x000fe20003f66270 */
[----:B---3--:R-:W-:Y:S01]  /*15a0*/  @!P0 FMUL R6, R4, UR4 ;  /* 0x0000000404068c20 */ /* 0x008fe20008400000 */
[----:B----4-:R-:W-:-:S03]  /*15b0*/  LEA R4, P4, R10, UR6, 0x2 ;  /* 0x000000060a047c11 */ /* 0x010fc6000f8810ff */
[----:B-1----:R-:W-:Y:S01]  /*15c0*/  @!P0 FFMA R9, R9, R11, R6 ;  /* 0x0000000b09098223 */ /* 0x002fe20000000006 */
[----:B------:R-:W-:-:S04]  /*15d0*/  LEA.HI.X R5, R10, UR7, R5, 0x2, P4 ;  /* 0x000000070a057c11 */ /* 0x000fc8000a0f1405 */
[----:B------:R0:W-:Y:S01]  /*15e0*/  @!P0 STG.E desc[UR8][R2.64], R9 ;  /* 0x0000000902008986 */ /* 0x0001e2000c101908 */
[----:B------:R-:W-:Y:S05]  /*15f0*/  @P1 BRA `(.L_x_26) ;  /* 0x0000000000141947 */ /* 0x000fea0003800000 */
[----:B0-----:R-:W3:Y:S01]  /*1600*/  LDG.E R2, desc[UR8][R4.64+0x4] ;  /* 0x0000040804027981 */ /* 0x001ee2000c1e1900 */
[----:B------:R-:W0:Y:S01]  /*1610*/  LDCU UR6, c[0x0][0x3a4] ;  /* 0x00007480ff0677ac */ /* 0x000e220008000800 */
[----:B---3--:R-:W-:-:S04]  /*1620*/  FMUL R3, R2, UR4 ;  /* 0x0000000402037c20 */ /* 0x008fc80008400000 */
[----:B0-----:R-:W-:-:S05]  /*1630*/  FFMA R3, R38, UR6, R3 ;  /* 0x0000000626037c23 */ /* 0x001fca0008000003 */
[----:B------:R1:W-:Y:S02]  /*1640*/  STG.E desc[UR8][R4.64+0x4], R3 ;  /* 0x0000040304007986 */ /* 0x0003e4000c101908 */
.L_x_26:
[----:B------:R-:W-:Y:S05]  /*1650*/  BSYNC.RECONVERGENT B1 ;  /* 0x0000000000017941 */ /* 0x000fea0003800200 */
.L_x_25:
[----:B------:R-:W-:Y:S04]  /*1660*/  BSSY.RECONVERGENT B1, `(.L_x_27) ;  /* 0x0000007000017945 */ /* 0x000fe80003800200 */
[----:B------:R-:W-:Y:S05]  /*1670*/  @P2 BRA `(.L_x_28) ;  /* 0x0000000000142947 */ /* 0x000fea0003800000 */
[----:B0-----:R-:W3:Y:S01]  /*1680*/  LDG.E R2, desc[UR8][R4.64+0x8] ;  /* 0x0000080804027981 */ /* 0x001ee2000c1e1900 */
[----:B------:R-:W0:Y:S01]  /*1690*/  LDCU UR6, c[0x0][0x3a4] ;  /* 0x00007480ff0677ac */ /* 0x000e220008000800 */
[----:B---3--:R-:W-:-:S04]  /*16a0*/  FMUL R2, R2, UR4 ;  /* 0x0000000402027c20 */ /* 0x008fc80008400000 */
[----:B0-----:R-:W-:-:S05]  /*16b0*/  FFMA R45, R45, UR6, R2 ;  /* 0x000000062d2d7c23 */ /* 0x001fca0008000002 */
[----:B------:R3:W-:Y:S02]  /*16c0*/  STG.E desc[UR8][R4.64+0x8], R45 ;  /* 0x0000082d04007986 */ /* 0x0007e4000c101908 */
.L_x_28:
[----:B------:R-:W-:Y:S05]  /*16d0*/  BSYNC.RECONVERGENT B1 ;  /* 0x0000000000017941 */ /* 0x000fea0003800200 */
.L_x_27:
[----:B------:R-:W-:Y:S05]  /*16e0*/  @P3 BRA `(.L_x_24) ;  /* 0x0000000000143947 */ /* 0x000fea0003800000 */
[----:B0-----:R-:W1:Y:S01]  /*16f0*/  LDG.E R2, desc[UR8][R4.64+0xc] ;  /* 0x00000c0804027981 */ /* 0x001e62000c1e1900 */
[----:B------:R-:W0:Y:S01]  /*1700*/  LDCU UR6, c[0x0][0x3a4] ;  /* 0x00007480ff0677ac */ /* 0x000e220008000800 */
[----:B-1----:R-:W-:-:S04]  /*1710*/  FMUL R3, R2, UR4 ;  /* 0x0000000402037c20 */ /* 0x002fc80008400000 */
[----:B0-----:R-:W-:-:S05]  /*1720*/  FFMA R3, R36, UR6, R3 ;  /* 0x0000000624037c23 */ /* 0x001fca0008000003 */
[----:B------:R4:W-:Y:S02]  /*1730*/  STG.E desc[UR8][R4.64+0xc], R3 ;  /* 0x00000c0304007986 */ /* 0x0009e4000c101908 */
.L_x_24:
[----:B------:R-:W-:Y:S05]  /*1740*/  BSYNC.RECONVERGENT B0 ;  /* 0x0000000000007941 */ /* 0x000fea0003800200 */
.L_x_23:
[----:B0-----:R-:W-:Y:S01]  /*1750*/  IADD3 R2, PT, PT, R32, 0x1, RZ ;  /* 0x0000000120027810 */ /* 0x001fe20007ffe0ff */
[----:B------:R-:W-:Y:S03]  /*1760*/  BSSY.RECONVERGENT B0, `(.L_x_29) ;  /* 0x0000030000007945 */ /* 0x000fe60003800200 */
[----:B------:R-:W-:-:S13]  /*1770*/  ISETP.GE.AND P0, PT, R2, UR5, PT ;  /* 0x0000000502007c0c */ /* 0x000fda000bf06270 */
[----:B------:R-:W-:Y:S05]  /*1780*/  @P0 BRA `(.L_x_30) ;  /* 0x0000000000b40947 */ /* 0x000fea0003800000 */
[----:B------:R-:W0:Y:S01]  /*1790*/  LDC R9, c[0x0][0x39c] ;  /* 0x0000e700ff097b82 */ /* 0x000e220000000800 */
[----:B------:R-:W5:Y:S01]  /*17a0*/  LDCU.64 UR6, c[0x0][0x390] ;  /* 0x00007200ff0677ac */ /* 0x000f620008000a00 */
[-C--:B0-----:R-:W-:Y:S01]  /*17b0*/  ISETP.GE.AND P1, PT, R0, R9.reuse, PT ;  /* 0x000000090000720c */ /* 0x081fe20003f26270 */
[----:B-1--4-:R-:W-:-:S12]  /*17c0*/  IMAD R3, R2, R9, RZ ;  /* 0x0000000902037224 */ /* 0x012fd800078e02ff */
[----:B---3--:R-:W0:Y:S01]  /*17d0*/  @!P1 LDC.64 R4, c[0x0][0x390] ;  /* 0x0000e400ff049b82 */ /* 0x008e220000000a00 */
[----:B------:R-:W-:-:S07]  /*17e0*/  @!P1 IADD3 R7, PT, PT, R0, R3, RZ ;  /* 0x0000000300079210 */ /* 0x000fce0007ffe0ff */
[----:B------:R-:W1:Y:S01]  /*17f0*/  @!P1 LDC R10, c[0x0][0x3a4] ;  /* 0x0000e900ff0a9b82 */ /* 0x000e620000000800 */
[----:B0-----:R-:W-:-:S05]  /*1800*/  @!P1 IMAD.WIDE R4, R7, 0x4, R4 ;  /* 0x0000000407049825 */ /* 0x001fca00078e0204 */
[----:B------:R-:W3:Y:S01]  /*1810*/  @!P1 LDG.E R2, desc[UR8][R4.64] ;  /* 0x0000000804029981 */ /* 0x000ee2000c1e1900 */
[C---:B------:R-:W-:Y:S01]  /*1820*/  IADD3 R6, PT, PT, R0.reuse, 0x1, RZ ;  /* 0x0000000100067810 */ /* 0x040fe20007ffe0ff */
[----:B------:R-:W-:Y:S01]  /*1830*/  BSSY.RECONVERGENT B1, `(.L_x_31) ;  /* 0x0000014000017945 */ /* 0x000fe20003800200 */
[----:B------:R-:W-:Y:S02]  /*1840*/  IADD3 R8, PT, PT, R0, 0x2, RZ ;  /* 0x0000000200087810 */ /* 0x000fe40007ffe0ff */
[----:B------:R-:W-:Y:S02]  /*1850*/  ISETP.GE.AND P2, PT, R6, R9, PT ;  /* 0x000000090600720c */ /* 0x000fe40003f46270 */
[----:B------:R-:W-:Y:S02]  /*1860*/  SHF.R.S32.HI R7, RZ, 0x1f, R3 ;  /* 0x0000001fff077819 */ /* 0x000fe40000011403 */
[----:B------:R-:W-:Y:S02]  /*1870*/  IADD3 R3, P0, PT, R0, R3, RZ ;  /* 0x0000000300037210 */ /* 0x000fe40007f1e0ff */
[----:B------:R-:W-:-:S02]  /*1880*/  ISETP.GE.AND P3, PT, R8, R9, PT ;  /* 0x000000090800720c */ /* 0x000fc40003f66270 */
[C---:B------:R-:W-:Y:S02]  /*1890*/  LEA.HI.X.SX32 R8, R0.reuse, R7, 0x1, P0 ;  /* 0x0000000700087211 */ /* 0x040fe400000f0eff */
[----:B------:R-:W-:-:S04]  /*18a0*/  IADD3 R12, PT, PT, R0, 0x3, RZ ;  /* 0x00000003000c7810 */ /* 0x000fc80007ffe0ff */
[----:B------:R-:W-:Y:S01]  /*18b0*/  ISETP.GE.AND P4, PT, R12, R9, PT ;  /* 0x000000090c00720c */ /* 0x000fe20003f86270 */
[----:B---3--:R-:W-:Y:S01]  /*18c0*/  @!P1 FMUL R6, R2, UR4 ;  /* 0x0000000402069c20 */ /* 0x008fe20008400000 */
[----:B-----5:R-:W-:-:S03]  /*18d0*/  LEA R2, P0, R3, UR6, 0x2 ;  /* 0x0000000603027c11 */ /* 0x020fc6000f8010ff */
        /* <DEDUP_REMOVED lines=9> */
.L_x_32:
[----:B------:R-:W-:Y:S05]  /*1970*/  BSYNC.RECONVERGENT B1 ;  /* 0x0000000000017941 */ /* 0x000fea0003800200 */
.L_x_31:
[----:B------:R-:W-:Y:S04]  /*1980*/  BSSY.RECONVERGENT B1, `(.L_x_33) ;  /* 0x0000007000017945 */ /* 0x000fe80003800200 */
[----:B------:R-:W-:Y:S05]  /*1990*/  @P3 BRA `(.L_x_34) ;  /* 0x0000000000143947 */ /* 0x000fea0003800000 */
[----:B0-----:R-:W3:Y:S01]  /*19a0*/  LDG.E R4, desc[UR8][R2.64+0x8] ;  /* 0x0000080802047981 */ /* 0x001ee2000c1e1900 */
[----:B------:R-:W0:Y:S01]  /*19b0*/  LDCU UR6, c[0x0][0x3a4] ;  /* 0x00007480ff0677ac */ /* 0x000e220008000800 */
[----:B---3--:R-:W-:-:S04]  /*19c0*/  FMUL R4, R4, UR4 ;  /* 0x0000000404047c20 */ /* 0x008fc80008400000 */
[----:B0-----:R-:W-:-:S05]  /*19d0*/  FFMA R37, R37, UR6, R4 ;  /* 0x0000000625257c23 */ /* 0x001fca0008000004 */
[----:B------:R3:W-:Y:S02]  /*19e0*/  STG.E desc[UR8][R2.64+0x8], R37 ;  /* 0x0000082502007986 */ /* 0x0007e4000c101908 */
.L_x_34:
[----:B------:R-:W-:Y:S05]  /*19f0*/  BSYNC.RECONVERGENT B1 ;  /* 0x0000000000017941 */ /* 0x000fea0003800200 */
.L_x_33:
[----:B------:R-:W-:Y:S05]  /*1a00*/  @P4 BRA `(.L_x_30) ;  /* 0x0000000000144947 */ /* 0x000fea0003800000 */
[----:B0-----:R-:W1:Y:S01]  /*1a10*/  LDG.E R4, desc[UR8][R2.64+0xc] ;  /* 0x00000c0802047981 */ /* 0x001e62000c1e1900 */
[----:B------:R-:W0:Y:S01]  /*1a20*/  LDCU UR6, c[0x0][0x3a4] ;  /* 0x00007480ff0677ac */ /* 0x000e220008000800 */
[----:B-1----:R-:W-:-:S04]  /*1a30*/  FMUL R5, R4, UR4 ;  /* 0x0000000404057c20 */ /* 0x002fc80008400000 */
[----:B0-----:R-:W-:-:S05]  /*1a40*/  FFMA R5, R42, UR6, R5 ;  /* 0x000000062a057c23 */ /* 0x001fca0008000005 */
[----:B------:R0:W-:Y:S02]  /*1a50*/  STG.E desc[UR8][R2.64+0xc], R5 ;  /* 0x00000c0502007986 */ /* 0x0001e4000c101908 */
.L_x_30:
[----:B------:R-:W-:Y:S05]  /*1a60*/  BSYNC.RECONVERGENT B0 ;  /* 0x0000000000007941 */ /* 0x000fea0003800200 */
.L_x_29:
[----:B01-3--:R-:W-:Y:S01]  /*1a70*/  IADD3 R2, PT, PT, R32, 0x2, RZ ;  /* 0x0000000220027810 */ /* 0x00bfe20007ffe0ff */
[----:B------:R-:W-:Y:S03]  /*1a80*/  BSSY.RECONVERGENT B0, `(.L_x_35) ;  /* 0x0000030000007945 */ /* 0x000fe60003800200 */
[----:B------:R-:W-:-:S13]  /*1a90*/  ISETP.GE.AND P0, PT, R2, UR5, PT ;  /* 0x0000000502007c0c */ /* 0x000fda000bf06270 */
[----:B------:R-:W-:Y:S05]  /*1aa0*/  @P0 BRA `(.L_x_36) ;  /* 0x0000000000b40947 */ /* 0x000fea0003800000 */
[----:B------:R-:W0:Y:S01]  /*1ab0*/  LDC R9, c[0x0][0x39c] ;  /* 0x0000e700ff097b82 */ /* 0x000e220000000800 */
[----:B------:R-:W1:Y:S01]  /*1ac0*/  LDCU.64 UR6, c[0x0][0x390] ;  /* 0x00007200ff0677ac */ /* 0x000e620008000a00 */
[-C--:B0-----:R-:W-:Y:S01]  /*1ad0*/  ISETP.GE.AND P1, PT, R0, R9.reuse, PT ;  /* 0x000000090000720c */ /* 0x081fe20003f26270 */
[----:B----4-:R-:W-:-:S12]  /*1ae0*/  IMAD R3, R2, R9, RZ ;  /* 0x0000000902037224 */ /* 0x010fd800078e02ff */
[----:B------:R-:W0:Y:S01]  /*1af0*/  @!P1 LDC.64 R4, c[0x0][0x390] ;  /* 0x0000e400ff049b82 */ /* 0x000e220000000a00 */
[----:B------:R-:W-:-:S07]  /*1b00*/  @!P1 IADD3 R7, PT, PT, R0, R3, RZ ;  /* 0x0000000300079210 */ /* 0x000fce0007ffe0ff */
[----:B------:R-:W3:Y:S01]  /*1b10*/  @!P1 LDC R10, c[0x0][0x3a4] ;  /* 0x0000e900ff0a9b82 */ /* 0x000ee20000000800 */
[----:B0-----:R-:W-:-:S05]  /*1b20*/  @!P1 IMAD.WIDE R4, R7, 0x4, R4 ;  /* 0x0000000407049825 */ /* 0x001fca00078e0204 */
[----:B------:R-:W4:Y:S01]  /*1b30*/  @!P1 LDG.E R2, desc[UR8][R4.64] ;  /* 0x0000000804029981 */ /* 0x000f22000c1e1900 */
        /* <DEDUP_REMOVED lines=10> */
[----:B----4-:R-:W-:Y:S01]  /*1be0*/  @!P1 FMUL R6, R2, UR4 ;  /* 0x0000000402069c20 */ /* 0x010fe20008400000 */
[----:B-1----:R-:W-:-:S03]  /*1bf0*/  LEA R2, P0, R3, UR6, 0x2 ;  /* 0x0000000603027c11 */ /* 0x002fc6000f8010ff */
[----:B---3--:R-:W-:Y:S01]  /*1c00*/  @!P1 FFMA R27, R27, R10, R6 ;  /* 0x0000000a1b1b9223 */ /* 0x008fe20000000006 */
        /* <DEDUP_REMOVED lines=8> */
.L_x_38:
[----:B------:R-:W-:Y:S05]  /*1c90*/  BSYNC.RECONVERGENT B1 ;  /* 0x0000000000017941 */ /* 0x000fea0003800200 */
.L_x_37:
[----:B------:R-:W-:Y:S04]  /*1ca0*/  BSSY.RECONVERGENT B1, `(.L_x_39) ;  /* 0x0000007000017945 */ /* 0x000fe80003800200 */
[----:B------:R-:W-:Y:S05]  /*1cb0*/  @P3 BRA `(.L_x_40) ;  /* 0x0000000000143947 */ /* 0x000fea0003800000 */
[----:B0-----:R-:W3:Y:S01]  /*1cc0*/  LDG.E R4, desc[UR8][R2.64+0x8] ;  /* 0x0000080802047981 */ /* 0x001ee2000c1e1900 */
[----:B------:R-:W0:Y:S01]  /*1cd0*/  LDCU UR6, c[0x0][0x3a4] ;  /* 0x00007480ff0677ac */ /* 0x000e220008000800 */
[----:B---3--:R-:W-:-:S04]  /*1ce0*/  FMUL R4, R4, UR4 ;  /* 0x0000000404047c20 */ /* 0x008fc80008400000 */
[----:B0-----:R-:W-:-:S05]  /*1cf0*/  FFMA R41, R41, UR6, R4 ;  /* 0x0000000629297c23 */ /* 0x001fca0008000004 */
[----:B------:R3:W-:Y:S02]  /*1d00*/  STG.E desc[UR8][R2.64+0x8], R41 ;  /* 0x0000082902007986 */ /* 0x0007e4000c101908 */
.L_x_40:
[----:B------:R-:W-:Y:S05]  /*1d10*/  BSYNC.RECONVERGENT B1 ;  /* 0x0000000000017941 */ /* 0x000fea0003800200 */
.L_x_39:
[----:B------:R-:W-:Y:S05]  /*1d20*/  @P4 BRA `(.L_x_36) ;  /* 0x0000000000144947 */ /* 0x000fea0003800000 */
[----:B0-----:R-:W1:Y:S01]  /*1d30*/  LDG.E R4, desc[UR8][R2.64+0xc] ;  /* 0x00000c0802047981 */ /* 0x001e62000c1e1900 */
[----:B------:R-:W0:Y:S01]  /*1d40*/  LDCU UR6, c[0x0][0x3a4] ;  /* 0x00007480ff0677ac */ /* 0x000e220008000800 */
[----:B-1----:R-:W-:-:S04]  /*1d50*/  FMUL R5, R4, UR4 ;  /* 0x0000000404057c20 */ /* 0x002fc80008400000 */
[----:B0-----:R-:W-:-:S05]  /*1d60*/  FFMA R5, R44, UR6, R5 ;  /* 0x000000062c057c23 */ /* 0x001fca0008000005 */
[----:B------:R0:W-:Y:S02]  /*1d70*/  STG.E desc[UR8][R2.64+0xc], R5 ;  /* 0x00000c0502007986 */ /* 0x0001e4000c101908 */
.L_x_36:
[----:B------:R-:W-:Y:S05]  /*1d80*/  BSYNC.RECONVERGENT B0 ;  /* 0x0000000000007941 */ /* 0x000fea0003800200 */
.L_x_35:
[----:B------:R-:W-:-:S04]  /*1d90*/  IADD3 R32, PT, PT, R32, 0x3, RZ ;  /* 0x0000000320207810 */ /* 0x000fc80007ffe0ff */
[----:B------:R-:W-:-:S13]  /*1da0*/  ISETP.GE.AND P0, PT, R32, UR5, PT ;  /* 0x0000000520007c0c */ /* 0x000fda000bf06270 */
[----:B------:R-:W-:Y:S05]  /*1db0*/  @P0 EXIT ;  /* 0x000000000000094d */ /* 0x000fea0003800000 */
[----:B------:R-:W5:Y:S01]  /*1dc0*/  LDCU UR5, c[0x0][0x39c] ;  /* 0x00007380ff0577ac */ /* 0x000f620008000800 */
[----:B------:R-:W2:Y:S01]  /*1dd0*/  LDCU.64 UR6, c[0x0][0x390] ;  /* 0x00007200ff0677ac */ /* 0x000ea20008000a00 */
[----:B-----5:R-:W-:Y:S01]  /*1de0*/  ISETP.GE.AND P1, PT, R0, UR5, PT ;  /* 0x0000000500007c0c */ /* 0x020fe2000bf26270 */
[----:B01--4-:R-:W-:-:S12]  /*1df0*/  IMAD R5, R32, UR5, RZ ;  /* 0x0000000520057c24 */ /* 0x013fd8000f8e02ff */
[----:B---3--:R-:W0:Y:S01]  /*1e00*/  @!P1 LDC.64 R2, c[0x0][0x390] ;  /* 0x0000e400ff029b82 */ /* 0x008e220000000a00 */
[----:B------:R-:W-:-:S07]  /*1e10*/  @!P1 IADD3 R7, PT, PT, R0, R5, RZ ;  /* 0x0000000500079210 */ /* 0x000fce0007ffe0ff */
[----:B------:R-:W1:Y:S01]  /*1e20*/  @!P1 LDC R8, c[0x0][0x3a4] ;  /* 0x0000e900ff089b82 */ /* 0x000e620000000800 */
[----:B0-----:R-:W-:-:S05]  /*1e30*/  @!P1 IMAD.WIDE R2, R7, 0x4, R2 ;  /* 0x0000000407029825 */ /* 0x001fca00078e0202 */
[----:B------:R-:W3:Y:S01]  /*1e40*/  @!P1 LDG.E R4, desc[UR8][R2.64] ;  /* 0x0000000802049981 */ /* 0x000ee2000c1e1900 */
[C---:B------:R-:W-:Y:S01]  /*1e50*/  IADD3 R6, PT, PT, R0.reuse, 0x1, RZ ;  /* 0x0000000100067810 */ /* 0x040fe20007ffe0ff */
[----:B------:R-:W-:Y:S01]  /*1e60*/  BSSY.RECONVERGENT B0, `(.L_x_41) ;  /* 0x0000014000007945 */ /* 0x000fe20003800200 */
[----:B------:R-:W-:Y:S02]  /*1e70*/  SHF.R.S32.HI R7, RZ, 0x1f, R5 ;  /* 0x0000001fff077819 */ /* 0x000fe40000011405 */
[----:B------:R-:W-:Y:S02]  /*1e80*/  IADD3 R5, P0, PT, R0, R5, RZ ;  /* 0x0000000500057210 */ /* 0x000fe40007f1e0ff */
[----:B------:R-:W-:Y:S02]  /*1e90*/  ISETP.GE.AND P2, PT, R6, UR5, PT ;  /* 0x0000000506007c0c */ /* 0x000fe4000bf46270 */
[C---:B------:R-:W-:Y:S02]  /*1ea0*/  LEA.HI.X.SX32 R6, R0.reuse, R7, 0x1, P0 ;  /* 0x0000000700067211 */ /* 0x040fe400000f0eff */
[----:B------:R-:W-:-:S02]  /*1eb0*/  IADD3 R9, PT, PT, R0, 0x2, RZ ;  /* 0x0000000200097810 */ /* 0x000fc40007ffe0ff */
[----:B------:R-:W-:Y:S02]  /*1ec0*/  IADD3 R7, PT, PT, R0, 0x3, RZ ;  /* 0x0000000300077810 */ /* 0x000fe40007ffe0ff */
[----:B------:R-:W-:Y:S02]  /*1ed0*/  ISETP.GE.AND P3, PT, R9, UR5, PT ;  /* 0x0000000509007c0c */ /* 0x000fe4000bf66270 */
[----:B------:R-:W-:Y:S01]  /*1ee0*/  ISETP.GE.AND P4, PT, R7, UR5, PT ;  /* 0x0000000507007c0c */ /* 0x000fe2000bf86270 */
[----:B---3--:R-:W-:Y:S01]  /*1ef0*/  @!P1 FMUL R0, R4, UR4 ;  /* 0x0000000404009c20 */ /* 0x008fe20008400000 */
[----:B--2---:R-:W-:-:S03]  /*1f00*/  LEA R4, P0, R5, UR6, 0x2 ;  /* 0x0000000605047c11 */ /* 0x004fc6000f8010ff */
[----:B-1----:R-:W-:Y:S01]  /*1f10*/  @!P1 FFMA R25, R25, R8, R0 ;  /* 0x0000000819199223 */ /* 0x002fe20000000000 */
[----:B------:R-:W-:-:S04]  /*1f20*/  LEA.HI.X R5, R5, UR7, R6, 0x2, P0 ;  /* 0x0000000705057c11 */ /* 0x000fc800080f1406 */
[----:B------:R0:W-:Y:S01]  /*1f30*/  @!P1 STG.E desc[UR8][R2.64], R25 ;  /* 0x0000001902009986 */ /* 0x0001e2000c101908 */
[----:B------:R-:W-:Y:S05]  /*1f40*/  @P2 BRA `(.L_x_42) ;  /* 0x0000000000142947 */ /* 0x000fea0003800000 */
[----:B------:R-:W0:Y:S01]  /*1f50*/  LDG.E R0, desc[UR8][R4.64+0x4] ;  /* 0x0000040804007981 */ /* 0x000e22000c1e1900 */
[----:B------:R-:W1:Y:S01]  /*1f60*/  LDCU UR6, c[0x0][0x3a4] ;  /* 0x00007480ff0677ac */ /* 0x000e620008000800 */
[----:B0-----:R-:W-:-:S04]  /*1f70*/  FMUL R3, R0, UR4 ;  /* 0x0000000400037c20 */ /* 0x001fc80008400000 */
[----:B-1----:R-:W-:-:S05]  /*1f80*/  FFMA R3, R24, UR6, R3 ;  /* 0x0000000618037c23 */ /* 0x002fca0008000003 */
[----:B------:R1:W-:Y:S02]  /*1f90*/  STG.E desc[UR8][R4.64+0x4], R3 ;  /* 0x0000040304007986 */ /* 0x0003e4000c101908 */
.L_x_42:
[----:B------:R-:W-:Y:S05]  /*1fa0*/  BSYNC.RECONVERGENT B0 ;  /* 0x0000000000007941 */ /* 0x000fea0003800200 */
.L_x_41:
[----:B------:R-:W-:Y:S04]  /*1fb0*/  BSSY.RECONVERGENT B0, `(.L_x_43) ;  /* 0x0000007000007945 */ /* 0x000fe80003800200 */
[----:B------:R-:W-:Y:S05]  /*1fc0*/  @P3 BRA `(.L_x_44) ;  /* 0x0000000000143947 */ /* 0x000fea0003800000 */
[----:B------:R-:W2:Y:S01]  /*1fd0*/  LDG.E R0, desc[UR8][R4.64+0x8] ;  /* 0x0000080804007981 */ /* 0x000ea2000c1e1900 */
[----:B------:R-:W3:Y:S01]  /*1fe0*/  LDCU UR6, c[0x0][0x3a4] ;  /* 0x00007480ff0677ac */ /* 0x000ee20008000800 */
[----:B--2---:R-:W-:-:S04]  /*1ff0*/  FMUL R0, R0, UR4 ;  /* 0x0000000400007c20 */ /* 0x004fc80008400000 */
[----:B---3--:R-:W-:-:S05]  /*2000*/  FFMA R43, R43, UR6, R0 ;  /* 0x000000062b2b7c23 */ /* 0x008fca0008000000 */
[----:B------:R2:W-:Y:S02]  /*2010*/  STG.E desc[UR8][R4.64+0x8], R43 ;  /* 0x0000082b04007986 */ /* 0x0005e4000c101908 */
.L_x_44:
[----:B------:R-:W-:Y:S05]  /*2020*/  BSYNC.RECONVERGENT B0 ;  /* 0x0000000000007941 */ /* 0x000fea0003800200 */
.L_x_43:
[----:B------:R-:W-:Y:S05]  /*2030*/  @P4 EXIT ;  /* 0x000000000000494d */ /* 0x000fea0003800000 */
[----:B------:R-:W0:Y:S01]  /*2040*/  LDG.E R0, desc[UR8][R4.64+0xc] ;  /* 0x00000c0804007981 */ /* 0x000e22000c1e1900 */
[----:B------:R-:W3:Y:S01]  /*2050*/  LDCU UR5, c[0x0][0x3a4] ;  /* 0x00007480ff0577ac */ /* 0x000ee20008000800 */
[----:B01----:R-:W-:-:S04]  /*2060*/  FMUL R3, R0, UR4 ;  /* 0x0000000400037c20 */ /* 0x003fc80008400000 */
[----:B---3--:R-:W-:-:S05]  /*2070*/  FFMA R3, R46, UR5, R3 ;  /* 0x000000052e037c23 */ /* 0x008fca0008000003 */
[----:B------:R-:W-:Y:S01]  /*2080*/  STG.E desc[UR8][R4.64+0xc], R3 ;  /* 0x00000c0304007986 */ /* 0x000fe2000c101908 */
[----:B------:R-:W-:Y:S05]  /*2090*/  EXIT ;  /* 0x000000000000794d */ /* 0x000fea0003800000 */
.L_x_22:
[----:B------:R-:W0:Y:S01]  /*20a0*/  LDCU UR4, c[0x0][0x398] ;  /* 0x00007300ff0477ac */ /* 0x000e220008000800 */
[C---:B------:R-:W-:Y:S01]  /*20b0*/  VIADD R8, R32.reuse, 0x1 ;  /* 0x0000000120087836 */ /* 0x040fe20000000000 */
[C---:B------:R-:W-:Y:S01]  /*20c0*/  IADD3 R5, PT, PT, R32.reuse, 0x2, RZ ;  /* 0x0000000220057810 */ /* 0x040fe20007ffe0ff */
[----:B------:R-:W-:Y:S01]  /*20d0*/  BSSY.RECONVERGENT B0, `(.L_x_45) ;  /* 0x0000025000007945 */ /* 0x000fe20003800200 */
[C---:B-1----:R-:W-:Y:S02]  /*20e0*/  IADD3 R4, PT, PT, R32.reuse, 0x3, RZ ;  /* 0x0000000320047810 */ /* 0x042fe40007ffe0ff */
[----:B0-----:R-:W-:Y:S02]  /*20f0*/  ISETP.GE.AND P3, PT, R32, UR4, PT ;  /* 0x0000000420007c0c */ /* 0x001fe4000bf66270 */
[----:B------:R-:W-:Y:S02]  /*2100*/  ISETP.GE.AND P2, PT, R8, UR4, PT ;  /* 0x0000000408007c0c */ /* 0x000fe4000bf46270 */
[----:B------:R-:W-:-:S02]  /*2110*/  ISETP.GE.AND P0, PT, R5, UR4, PT ;  /* 0x0000000405007c0c */ /* 0x000fc4000bf06270 */
[----:B------:R-:W-:-:S07]  /*2120*/  ISETP.GE.AND P1, PT, R4, UR4, PT ;  /* 0x0000000404007c0c */ /* 0x000fce000bf26270 */
[----:B------:R-:W-:Y:S06]  /*2130*/  @P3 BRA `(.L_x_46) ;  /* 0x0000000000783947 */ /* 0x000fec0003800000 */
[----:B------:R-:W0:Y:S01]  /*2140*/  LDCU UR5, c[0x0][0x39c] ;  /* 0x00007380ff0577ac */ /* 0x000e220008000800 */
[C---:B---3--:R-:W-:Y:S02]  /*2150*/  IADD3 R7, PT, PT, R0.reuse, 0x1, RZ ;  /* 0x0000000100077810 */ /* 0x048fe40007ffe0ff */
[C---:B------:R-:W-:Y:S01]  /*2160*/  IADD3 R10, PT, PT, R0.reuse, 0x2, RZ ;  /* 0x00000002000a7810 */ /* 0x040fe20007ffe0ff */
[----:B------:R-:W1:Y:S01]  /*2170*/  LDCU.64 UR6, c[0x0][0x390] ;  /* 0x00007200ff0677ac */ /* 0x000e620008000a00 */
[C---:B------:R-:W-:Y:S02]  /*2180*/  IADD3 R11, PT, PT, R0.reuse, 0x3, RZ ;  /* 0x00000003000b7810 */ /* 0x040fe40007ffe0ff */
[----:B0-----:R-:W-:Y:S02]  /*2190*/  ISETP.GE.AND P6, PT, R0, UR5, PT ;  /* 0x0000000500007c0c */ /* 0x001fe4000bfc6270 */
[----:B------:R-:W-:Y:S02]  /*21a0*/  ISETP.GE.AND P5, PT, R7, UR5, PT ;  /* 0x0000000507007c0c */ /* 0x000fe4000bfa6270 */
[----:B------:R-:W-:-:S02]  /*21b0*/  ISETP.GE.AND P4, PT, R10, UR5, PT ;  /* 0x000000050a007c0c */ /* 0x000fc4000bf86270 */
[----:B------:R-:W-:Y:S01]  /*21c0*/  ISETP.GE.AND P3, PT, R11, UR5, PT ;  /* 0x000000050b007c0c */ /* 0x000fe2000bf66270 */
[----:B------:R-:W-:-:S06]  /*21d0*/  IMAD R11, R32, UR5, RZ ;  /* 0x00000005200b7c24 */ /* 0x000fcc000f8e02ff */
[----:B------:R-:W0:Y:S01]  /*21e0*/  @!P6 LDC R6, c[0x0][0x3a4] ;  /* 0x0000e900ff06eb82 */ /* 0x000e220000000800 */
[----:B------:R-:W-:-:S07]  /*21f0*/  @!P6 IADD3 R7, PT, PT, R0, R11, RZ ;  /* 0x0000000b0007e210 */ /* 0x000fce0007ffe0ff */
[----:B------:R-:W3:Y:S08]  /*2200*/  @!P6 LDC.64 R2, c[0x0][0x390] ;  /* 0x0000e400ff02eb82 */ /* 0x000ef00000000a00 */
[----:B------:R-:W4:Y:S08]  /*2210*/  @!P5 LDC R13, c[0x0][0x3a4] ;  /* 0x0000e900ff0ddb82 */ /* 0x000f300000000800 */
[----:B------:R-:W5:Y:S01]  /*2220*/  @!P4 LDC R12, c[0x0][0x3a4] ;  /* 0x0000e900ff0ccb82 */ /* 0x000f620000000800 */
[----:B0-----:R-:W-:-:S07]  /*2230*/  @!P6 FMUL R9, R9, R6 ;  /* 0x000000060909e220 */ /* 0x001fce0000400000 */
[----:B--2---:R-:W0:Y:S01]  /*2240*/  @!P3 LDC R15, c[0x0][0x3a4] ;  /* 0x0000e900ff0fbb82 */ /* 0x004e220000000800 */
[----:B---3--:R-:W-:Y:S01]  /*2250*/  @!P6 IMAD.WIDE R6, R7, 0x4, R2 ;  /* 0x000000040706e825 */ /* 0x008fe200078e0202 */
[----:B------:R-:W-:-:S04]  /*2260*/  SHF.R.S32.HI R2, RZ, 0x1f, R0 ;  /* 0x0000001fff027819 */ /* 0x000fc80000011400 */
[----:B------:R2:W-:Y:S01]  /*2270*/  @!P6 STG.E desc[UR8][R6.64], R9 ;  /* 0x000000090600e986 */ /* 0x0005e2000c101908 */
[----:B------:R-:W-:-:S04]  /*2280*/  IADD3 R3, P6, PT, R0, R11, RZ ;  /* 0x0000000b00037210 */ /* 0x000fc80007fde0ff */
[----:B------:R-:W-:Y:S01]  /*2290*/  LEA.HI.X.SX32 R10, R11, R2, 0x1, P6 ;  /* 0x000000020b0a7211 */ /* 0x000fe200030f0eff */
[----:B----4-:R-:W-:Y:S01]  /*22a0*/  @!P5 FMUL R11, R38, R13 ;  /* 0x0000000d260bd220 */ /* 0x010fe20000400000 */
[----:B-1----:R-:W-:Y:S01]  /*22b0*/  LEA R2, P6, R3, UR6, 0x2 ;  /* 0x0000000603027c11 */ /* 0x002fe2000f8c10ff */
[----:B-----5:R-:W-:-:S03]  /*22c0*/  @!P4 FMUL R45, R45, R12 ;  /* 0x0000000c2d2dc220 */ /* 0x020fc60000400000 */
[----:B------:R-:W-:-:S05]  /*22d0*/  LEA.HI.X R3, R3, UR7, R10, 0x2, P6 ;  /* 0x0000000703037c11 */ /* 0x000fca000b0f140a */
[----:B------:R2:W-:Y:S01]  /*22e0*/  @!P5 STG.E desc[UR8][R2.64+0x4], R11 ;  /* 0x0000040b0200d986 */ /* 0x0005e2000c101908 */
[----:B0-----:R-:W-:-:S03]  /*22f0*/  @!P3 FMUL R13, R36, R15 ;  /* 0x0000000f240db220 */ /* 0x001fc60000400000 */
[----:B------:R2:W-:Y:S04]  /*2300*/  @!P4 STG.E desc[UR8][R2.64+0x8], R45 ;  /* 0x0000082d0200c986 */ /* 0x0005e8000c101908 */
[----:B------:R2:W-:Y:S02]  /*2310*/  @!P3 STG.E desc[UR8][R2.64+0xc], R13 ;  /* 0x00000c0d0200b986 */ /* 0x0005e4000c101908 */
.L_x_46:
[----:B------:R-:W-:Y:S05]  /*2320*/  BSYNC.RECONVERGENT B0 ;  /* 0x0000000000007941 */ /* 0x000fea0003800200 */
.L_x_45:
[----:B------:R-:W-:Y:S04]  /*2330*/  BSSY.RECONVERGENT B0, `(.L_x_47) ;  /* 0x0000020000007945 */ /* 0x000fe80003800200 */
[----:B------:R-:W-:Y:S05]  /*2340*/  @P2 BRA `(.L_x_48) ;  /* 0x0000000000782947 */ /* 0x000fea0003800000 */
[----:B------:R-:W0:Y:S01]  /*2350*/  LDCU UR5, c[0x0][0x39c] ;  /* 0x00007380ff0577ac */ /* 0x000e220008000800 */
[C---:B--2---:R-:W-:Y:S02]  /*2360*/  IADD3 R2, PT, PT, R0.reuse, 0x1, RZ ;  /* 0x0000000100027810 */ /* 0x044fe40007ffe0ff */
[C---:B------:R-:W-:Y:S01]  /*2370*/  IADD3 R3, PT, PT, R0.reuse, 0x2, RZ ;  /* 0x0000000200037810 */ /* 0x040fe20007ffe0ff */
[----:B------:R-:W1:Y:S01]  /*2380*/  LDCU.64 UR6, c[0x0][0x390] ;  /* 0x00007200ff0677ac */ /* 0x000e620008000a00 */
[C---:B---3--:R-:W-:Y:S02]  /*2390*/  IADD3 R6, PT, PT, R0.reuse, 0x3, RZ ;  /* 0x0000000300067810 */ /* 0x048fe40007ffe0ff */
[----:B0-----:R-:W-:Y:S02]  /*23a0*/  ISETP.GE.AND P5, PT, R0, UR5, PT ;  /* 0x0000000500007c0c */ /* 0x001fe4000bfa6270 */
[----:B------:R-:W-:Y:S02]  /*23b0*/  ISETP.GE.AND P4, PT, R2, UR5, PT ;  /* 0x0000000502007c0c */ /* 0x000fe4000bf86270 */
[----:B------:R-:W-:Y:S01]  /*23c0*/  ISETP.GE.AND P3, PT, R3, UR5, PT ;  /* 0x0000000503007c0c */ /* 0x000fe2000bf66270 */
[----:B------:R-:W-:Y:S01]  /*23d0*/  IMAD R3, R8, UR5, RZ ;  /* 0x0000000508037c24 */ /* 0x000fe2000f8e02ff */
[----:B------:R-:W-:-:S04]  /*23e0*/  ISETP.GE.AND P2, PT, R6, UR5, PT ;  /* 0x0000000506007c0c */ /* 0x000fc8000bf46270 */
[----:B------:R-:W-:Y:S02]  /*23f0*/  SHF.R.S32.HI R9, RZ, 0x1f, R3 ;  /* 0x0000001fff097819 */ /* 0x000fe40000011403 */
[CC--:B------:R-:W-:Y:S01]  /*2400*/  IADD3 R8, P6, PT, R0.reuse, R3.reuse, RZ ;  /* 0x0000000300087210 */ /* 0x0c0fe20007fde0ff */
[----:B------:R-:W0:Y:S01]  /*2410*/  @!P5 LDC.64 R6, c[0x0][0x390] ;  /* 0x0000e400ff06db82 */ /* 0x000e220000000a00 */
[C---:B------:R-:W-:Y:S02]  /*2420*/  @!P5 IADD3 R3, PT, PT, R0.reuse, R3, RZ ;  /* 0x000000030003d210 */ /* 0x040fe40007ffe0ff */
[----:B------:R-:W-:Y:S02]  /*2430*/  LEA.HI.X.SX32 R9, R0, R9, 0x1, P6 ;  /* 0x0000000900097211 */ /* 0x000fe400030f0eff */
[----:B-1----:R-:W-:-:S03]  /*2440*/  LEA R2, P6, R8, UR6, 0x2 ;  /* 0x0000000608027c11 */ /* 0x002fc6000f8c10ff */
[----:B------:R-:W1:Y:S08]  /*2450*/  @!P5 LDC R10, c[0x0][0x3a4] ;  /* 0x0000e900ff0adb82 */ /* 0x000e700000000800 */
[----:B------:R-:W2:Y:S08]  /*2460*/  @!P4 LDC R11, c[0x0][0x3a4] ;  /* 0x0000e900ff0bcb82 */ /* 0x000eb00000000800 */
[----:B------:R-:W3:Y:S01]  /*2470*/  @!P3 LDC R12, c[0x0][0x3a4] ;  /* 0x0000e900ff0cbb82 */ /* 0x000ee20000000800 */
[----:B0-----:R-:W-:Y:S01]  /*2480*/  @!P5 IMAD.WIDE R6, R3, 0x4, R6 ;  /* 0x000000040306d825 */ /* 0x001fe200078e0206 */
[----:B------:R-:W-:-:S06]  /*2490*/  LEA.HI.X R3, R8, UR7, R9, 0x2, P6 ;  /* 0x0000000708037c11 */ /* 0x000fcc000b0f1409 */
[----:B------:R-:W0:Y:S01]  /*24a0*/  @!P2 LDC R13, c[0x0][0x3a4] ;  /* 0x0000e900ff0dab82 */ /* 0x000e220000000800 */
[----:B-1----:R-:W-:-:S05]  /*24b0*/  @!P5 FMUL R39, R39, R10 ;  /* 0x0000000a2727d220 */ /* 0x002fca0000400000 */
[----:B------:R1:W-:Y:S01]  /*24c0*/  @!P5 STG.E desc[UR8][R6.64], R39 ;  /* 0x000000270600d986 */ /* 0x0003e2000c101908 */
[----:B--2---:R-:W-:-:S05]  /*24d0*/  @!P4 FMUL R9, R48, R11 ;  /* 0x0000000b3009c220 */ /* 0x004fca0000400000 */
[----:B------:R1:W-:Y:S01]  /*24e0*/  @!P4 STG.E desc[UR8][R2.64+0x4], R9 ;  /* 0x000004090200c986 */ /* 0x0003e2000c101908 */
[----:B---3--:R-:W-:-:S05]  /*24f0*/  @!P3 FMUL R37, R37, R12 ;  /* 0x0000000c2525b220 */ /* 0x008fca0000400000 */
[----:B------:R1:W-:Y:S01]  /*2500*/  @!P3 STG.E desc[UR8][R2.64+0x8], R37 ;  /* 0x000008250200b986 */ /* 0x0003e2000c101908 */
[----:B0-----:R-:W-:-:S05]  /*2510*/  @!P2 FMUL R11, R42, R13 ;  /* 0x0000000d2a0ba220 */ /* 0x001fca0000400000 */
[----:B------:R1:W-:Y:S02]  /*2520*/  @!P2 STG.E desc[UR8][R2.64+0xc], R11 ;  /* 0x00000c0b0200a986 */ /* 0x0003e4000c101908 */
.L_x_48:
[----:B------:R-:W-:Y:S05]  /*2530*/  BSYNC.RECONVERGENT B0 ;  /* 0x0000000000007941 */ /* 0x000fea0003800200 */
.L_x_47:
[----:B------:R-:W-:Y:S04]  /*2540*/  BSSY.RECONVERGENT B0, `(.L_x_49) ;  /* 0x0000020000007945 */ /* 0x000fe80003800200 */
[----:B------:R-:W-:Y:S05]  /*2550*/  @P0 BRA `(.L_x_50) ;  /* 0x0000000000780947 */ /* 0x000fea0003800000 */
[----:B------:R-:W0:Y:S01]  /*2560*/  LDCU UR5, c[0x0][0x39c] ;  /* 0x00007380ff0577ac */ /* 0x000e220008000800 */
[C---:B-12---:R-:W-:Y:S02]  /*2570*/  IADD3 R2, PT, PT, R0.reuse, 0x1, RZ ;  /* 0x0000000100027810 */ /* 0x046fe40007ffe0ff */
[C---:B------:R-:W-:Y:S01]  /*2580*/  IADD3 R3, PT, PT, R0.reuse, 0x2, RZ ;  /* 0x0000000200037810 */ /* 0x040fe20007ffe0ff */
[----:B------:R-:W1:Y:S01]  /*2590*/  LDCU.64 UR6, c[0x0][0x390] ;  /* 0x00007200ff0677ac */ /* 0x000e620008000a00 */
[C---:B---3--:R-:W-:Y:S02]  /*25a0*/  IADD3 R6, PT, PT, R0.reuse, 0x3, RZ ;  /* 0x0000000300067810 */ /* 0x048fe40007ffe0ff */
[----:B0-----:R-:W-:Y:S01]  /*25b0*/  ISETP.GE.AND P0, PT, R0, UR5, PT ;  /* 0x0000000500007c0c */ /* 0x001fe2000bf06270 */
[----:B------:R-:W-:Y:S01]  /*25c0*/  IMAD R5, R5, UR5, RZ ;  /* 0x0000000505057c24 */ /* 0x000fe2000f8e02ff */
[----:B------:R-:W-:Y:S02]  /*25d0*/  ISETP.GE.AND P2, PT, R2, UR5, PT ;  /* 0x0000000502007c0c */ /* 0x000fe4000bf46270 */
[----:B------:R-:W-:-:S02]  /*25e0*/  ISETP.GE.AND P4, PT, R3, UR5, PT ;  /* 0x0000000503007c0c */ /* 0x000fc4000bf86270 */
[----:B------:R-:W-:Y:S02]  /*25f0*/  ISETP.GE.AND P5, PT, R6, UR5, PT ;  /* 0x0000000506007c0c */ /* 0x000fe4000bfa6270 */
[----:B------:R-:W-:Y:S02]  /*2600*/  SHF.R.S32.HI R3, RZ, 0x1f, R5 ;  /* 0x0000001fff037819 */ /* 0x000fe40000011405 */
[----:B------:R-:W-:-:S03]  /*2610*/  IADD3 R9, P3, PT, R0, R5, RZ ;  /* 0x0000000500097210 */ /* 0x000fc60007f7e0ff */
[----:B------:R-:W0:Y:S01]  /*2620*/  @!P0 LDC R8, c[0x0][0x3a4] ;  /* 0x0000e900ff088b82 */ /* 0x000e220000000800 */
[C---:B------:R-:W-:Y:S02]  /*2630*/  @!P0 IADD3 R5, PT, PT, R0.reuse, R5, RZ ;  /* 0x0000000500058210 */ /* 0x040fe40007ffe0ff */
[----:B------:R-:W-:Y:S02]  /*2640*/  LEA.HI.X.SX32 R10, R0, R3, 0x1, P3 ;  /* 0x00000003000a7211 */ /* 0x000fe400018f0eff */
[----:B-1----:R-:W-:-:S03]  /*2650*/  LEA R2, P3, R9, UR6, 0x2 ;  /* 0x0000000609027c11 */ /* 0x002fc6000f8610ff */
[----:B------:R-:W1:Y:S01]  /*2660*/  @!P0 LDC.64 R6, c[0x0][0x390] ;  /* 0x0000e400ff068b82 */ /* 0x000e620000000a00 */
[----:B------:R-:W-:-:S07]  /*2670*/  LEA.HI.X R3, R9, UR7, R10, 0x2, P3 ;  /* 0x0000000709037c11 */ /* 0x000fce00098f140a */
[----:B------:R-:W2:Y:S08]  /*2680*/  @!P2 LDC R11, c[0x0][0x3a4] ;  /* 0x0000e900ff0bab82 */ /* 0x000eb00000000800 */
[----:B------:R-:W3:Y:S01]  /*2690*/  @!P4 LDC R12, c[0x0][0x3a4] ;  /* 0x0000e900ff0ccb82 */ /* 0x000ee20000000800 */
[----:B0-----:R-:W-:-:S07]  /*26a0*/  @!P0 FMUL R27, R27, R8 ;  /* 0x000000081b1b8220 */ /* 0x001fce0000400000 */
[----:B------:R-:W0:Y:S01]  /*26b0*/  @!P5 LDC R13, c[0x0][0x3a4] ;  /* 0x0000e900ff0ddb82 */ /* 0x000e220000000800 */
[----:B-1----:R-:W-:-:S05]  /*26c0*/  @!P0 IMAD.WIDE R6, R5, 0x4, R6 ;  /* 0x0000000405068825 */ /* 0x002fca00078e0206 */
[----:B------:R4:W-:Y:S01]  /*26d0*/  @!P0 STG.E desc[UR8][R6.64], R27 ;  /* 0x0000001b06008986 */ /* 0x0009e2000c101908 */
[----:B--2---:R-:W-:-:S05]  /*26e0*/  @!P2 FMUL R5, R40, R11 ;  /* 0x0000000b2805a220 */ /* 0x004fca0000400000 */
[----:B------:R4:W-:Y:S01]  /*26f0*/  @!P2 STG.E desc[UR8][R2.64+0x4], R5 ;  /* 0x000004050200a986 */ /* 0x0009e2000c101908 */
[----:B---3--:R-:W-:-:S05]  /*2700*/  @!P4 FMUL R41, R41, R12 ;  /* 0x0000000c2929c220 */ /* 0x008fca0000400000 */
[----:B------:R4:W-:Y:S01]  /*2710*/  @!P4 STG.E desc[UR8][R2.64+0x8], R41 ;  /* 0x000008290200c986 */ /* 0x0009e2000c101908 */
[----:B0-----:R-:W-:-:S05]  /*2720*/  @!P5 FMUL R9, R44, R13 ;  /* 0x0000000d2c09d220 */ /* 0x001fca0000400000 */
[----:B------:R4:W-:Y:S02]  /*2730*/  @!P5 STG.E desc[UR8][R2.64+0xc], R9 ;  /* 0x00000c090200d986 */ /* 0x0009e4000c101908 */
.L_x_50:
[----:B------:R-:W-:Y:S05]  /*2740*/  BSYNC.RECONVERGENT B0 ;  /* 0x0000000000007941 */ /* 0x000fea0003800200 */
.L_x_49:
[----:B------:R-:W-:Y:S05]  /*2750*/  @P1 EXIT ;  /* 0x000000000000194d */ /* 0x000fea0003800000 */
[----:B------:R-:W0:Y:S01]  /*2760*/  LDCU UR4, c[0x0][0x39c] ;  /* 0x00007380ff0477ac */ /* 0x000e220008000800 */
[C---:B-12-4-:R-:W-:Y:S02]  /*2770*/  IADD3 R2, PT, PT, R0.reuse, 0x1, RZ ;  /* 0x0000000100027810 */ /* 0x056fe40007ffe0ff */
[C---:B------:R-:W-:Y:S01]  /*2780*/  IADD3 R3, PT, PT, R0.reuse, 0x2, RZ ;  /* 0x0000000200037810 */ /* 0x040fe20007ffe0ff */
[----:B------:R-:W1:Y:S01]  /*2790*/  LDCU.64 UR6, c[0x0][0x390] ;  /* 0x00007200ff0677ac */ /* 0x000e620008000a00 */
[C---:B------:R-:W-:Y:S02]  /*27a0*/  IADD3 R11, PT, PT, R0.reuse, 0x3, RZ ;  /* 0x00000003000b7810 */ /* 0x040fe40007ffe0ff */
[----:B0-----:R-:W-:Y:S01]  /*27b0*/  ISETP.GE.AND P0, PT, R0, UR4, PT ;  /* 0x0000000400007c0c */ /* 0x001fe2000bf06270 */
[----:B------:R-:W-:Y:S01]  /*27c0*/  IMAD R5, R4, UR4, RZ ;  /* 0x0000000404057c24 */ /* 0x000fe2000f8e02ff */
[----:B------:R-:W-:Y:S02]  /*27d0*/  ISETP.GE.AND P1, PT, R2, UR4, PT ;  /* 0x0000000402007c0c */ /* 0x000fe4000bf26270 */
[----:B------:R-:W-:-:S02]  /*27e0*/  ISETP.GE.AND P3, PT, R3, UR4, PT ;  /* 0x0000000403007c0c */ /* 0x000fc4000bf66270 */
[----:B---3--:R-:W-:Y:S02]  /*27f0*/  SHF.R.S32.HI R7, RZ, 0x1f, R5 ;  /* 0x0000001fff077819 */ /* 0x008fe40000011405 */
[C---:B------:R-:W-:Y:S02]  /*2800*/  IADD3 R8, P2, PT, R0.reuse, R5, RZ ;  /* 0x0000000500087210 */ /* 0x040fe40007f5e0ff */
[----:B------:R-:W-:Y:S02]  /*2810*/  ISETP.GE.AND P4, PT, R11, UR4, PT ;  /* 0x000000040b007c0c */ /* 0x000fe4000bf86270 */
[C---:B------:R-:W-:Y:S01]  /*2820*/  LEA.HI.X.SX32 R7, R0.reuse, R7, 0x1, P2 ;  /* 0x0000000700077211 */ /* 0x040fe200010f0eff */
[----:B------:R-:W0:Y:S01]  /*2830*/  @!P0 LDC.64 R2, c[0x0][0x390] ;  /* 0x0000e400ff028b82 */ /* 0x000e220000000a00 */
[----:B------:R-:W-:Y:S02]  /*2840*/  @!P0 IADD3 R5, PT, PT, R0, R5, RZ ;  /* 0x0000000500058210 */ /* 0x000fe40007ffe0ff */
[----:B-1----:R-:W-:-:S05]  /*2850*/  LEA R4, P2, R8, UR6, 0x2 ;  /* 0x0000000608047c11 */ /* 0x002fca000f8410ff */
[----:B------:R-:W1:Y:S08]  /*2860*/  @!P0 LDC R6, c[0x0][0x3a4] ;  /* 0x0000e900ff068b82 */ /* 0x000e700000000800 */
[----:B------:R-:W2:Y:S08]  /*2870*/  @!P1 LDC R9, c[0x0][0x3a4] ;  /* 0x0000e900ff099b82 */ /* 0x000eb00000000800 */
[----:B------:R-:W3:Y:S01]  /*2880*/  @!P3 LDC R10, c[0x0][0x3a4] ;  /* 0x0000e900ff0abb82 */ /* 0x000ee20000000800 */
[----:B0-----:R-:W-:Y:S01]  /*2890*/  @!P0 IMAD.WIDE R2, R5, 0x4, R2 ;  /* 0x0000000405028825 */ /* 0x001fe200078e0202 */
[----:B------:R-:W-:-:S03]  /*28a0*/  LEA.HI.X R5, R8, UR7, R7, 0x2, P2 ;  /* 0x0000000708057c11 */ /* 0x000fc600090f1407 */
[----:B-1----:R-:W-:-:S05]  /*28b0*/  @!P0 FMUL R25, R25, R6 ;  /* 0x0000000619198220 */ /* 0x002fca0000400000 */
[----:B------:R0:W-:Y:S01]  /*28c0*/  @!P0 STG.E desc[UR8][R2.64], R25 ;  /* 0x0000001902008986 */ /* 0x0001e2000c101908 */
[----:B--2---:R-:W-:-:S05]  /*28d0*/  @!P1 FMUL R7, R24, R9 ;  /* 0x0000000918079220 */ /* 0x004fca0000400000 */
[----:B------:R0:W-:Y:S01]  /*28e0*/  @!P1 STG.E desc[UR8][R4.64+0x4], R7 ;  /* 0x0000040704009986 */ /* 0x0001e2000c101908 */
[----:B---3--:R-:W-:-:S05]  /*28f0*/  @!P3 FMUL R43, R43, R10 ;  /* 0x0000000a2b2bb220 */ /* 0x008fca0000400000 */
[----:B------:R0:W-:Y:S01]  /*2900*/  @!P3 STG.E desc[UR8][R4.64+0x8], R43 ;  /* 0x0000082b0400b986 */ /* 0x0001e2000c101908 */
[----:B------:R-:W-:Y:S05]  /*2910*/  @P4 EXIT ;  /* 0x000000000000494d */ /* 0x000fea0003800000 */
[----:B------:R-:W0:Y:S02]  /*2920*/  LDCU UR4, c[0x0][0x3a4] ;  /* 0x00007480ff0477ac */ /* 0x000e240008000800 */
[----:B0-----:R-:W-:-:S05]  /*2930*/  FMUL R3, R46, UR4 ;  /* 0x000000042e037c20 */ /* 0x001fca0008400000 */
[----:B------:R-:W-:Y:S01]  /*2940*/  STG.E desc[UR8][R4.64+0xc], R3 ;  /* 0x00000c0304007986 */ /* 0x000fe2000c101908 */
[----:B------:R-:W-:Y:S05]  /*2950*/  EXIT ;  /* 0x000000000000794d */ /* 0x000fea0003800000 */
.L_x_51:
[----:B------:R-:W-:-:S00]  /*2960*/  BRA `(.L_x_51) ;  /* 0xfffffffc00fc7947 */ /* 0x000fc0000383ffff */
[----:B------:R-:W-:-:S00]  /*2970*/  NOP ;  /* 0x0000000000007918 */ /* 0x000fc00000000000 */
        /* <DEDUP_REMOVED lines=8> */
.L_x_52:


//--------------------- .nv.shared._Z21micro_gemm_4x4_kernelPKfS0_Pfiiiff --------------------------
	.section	.nv.shared._Z21micro_gemm_4x4_kernelPKfS0_Pfiiiff,"aw",@nobits
	.sectionflags	@""
	.align	16
	.zero		1024


//--------------------- .nv.shared.reserved.0     --------------------------
	.section	.nv.shared.reserved.0,"aw",@nobits
	.weak		__nv_reservedSMEM_offset_0_alias
	.size		__nv_reservedSMEM_offset_0_alias, 0, 64
	.other		__nv_reservedSMEM_offset_0_alias,@"STO_CUDA_RESERVED_SHARED STV_DEFAULT"
__nv_reservedSMEM_offset_0_alias:
	.zero		0
	.zero		64


//--------------------- .nv.constant0._Z21micro_gemm_4x4_kernelPKfS0_Pfiiiff --------------------------
	.section	.nv.constant0._Z21micro_gemm_4x4_kernelPKfS0_Pfiiiff,"a",@progbits
	.sectionflags	@""
	.align	4
.nv.constant0._Z21micro_gemm_4x4_kernelPKfS0_Pfiiiff:
	.zero		940


//--------------------- SYMBOLS --------------------------

	.type		.nv.reservedSmem.offset0,@object
	.size		.nv.reservedSmem.offset0,0x4
	.type		.nv.reservedSmem.cap,@object
	.size		.nv.reservedSmem.cap,0x4
